//
// Generated by NVIDIA NVVM Compiler
//
// Compiler Build ID: CL-36424714
// Cuda compilation tools, release 13.0, V13.0.88
// Based on NVVM 20.0.0
//

.version 9.0
.target sm_100
.address_size 64

	// .globl	dema_batch_f32

.visible .entry dema_batch_f32(
	.param .u64 .ptr .align 1 dema_batch_f32_param_0,
	.param .u64 .ptr .align 1 dema_batch_f32_param_1,
	.param .u32 dema_batch_f32_param_2,
	.param .u32 dema_batch_f32_param_3,
	.param .u32 dema_batch_f32_param_4,
	.param .u64 .ptr .align 1 dema_batch_f32_param_5
)
{
	.reg .pred 	%p<39>;
	.reg .b32 	%r<73>;
	.reg .b32 	%f<129>;
	.reg .b64 	%rd<48>;

	ld.param.u64 	%rd12, [dema_batch_f32_param_0];
	ld.param.u64 	%rd11, [dema_batch_f32_param_1];
	ld.param.u32 	%r38, [dema_batch_f32_param_2];
	ld.param.u32 	%r69, [dema_batch_f32_param_3];
	ld.param.u32 	%r40, [dema_batch_f32_param_4];
	ld.param.u64 	%rd13, [dema_batch_f32_param_5];
	cvta.to.global.u64 	%rd1, %rd13;
	cvta.to.global.u64 	%rd2, %rd12;
	mov.u32 	%r1, %ctaid.x;
	setp.ge.s32 	%p1, %r1, %r40;
	setp.lt.s32 	%p2, %r38, 1;
	or.pred  	%p3, %p2, %p1;
	@%p3 bra 	$L__BB0_53;
	cvta.to.global.u64 	%rd14, %rd11;
	mul.lo.s32 	%r2, %r38, %r1;
	mul.wide.u32 	%rd15, %r1, 4;
	add.s64 	%rd16, %rd14, %rd15;
	ld.global.nc.u32 	%r41, [%rd16];
	setp.gt.s32 	%p4, %r41, 0;
	setp.gt.u32 	%p5, %r38, %r69;
	and.pred  	%p6, %p5, %p4;
	sub.s32 	%r42, %r38, %r69;
	setp.le.s32 	%p7, %r41, %r42;
	and.pred  	%p8, %p6, %p7;
	@%p8 bra 	$L__BB0_5;
	mov.u32 	%r65, %tid.x;
	setp.ge.u32 	%p37, %r65, %r38;
	@%p37 bra 	$L__BB0_53;
	mov.u32 	%r5, %ntid.x;
$L__BB0_4:
	add.s32 	%r63, %r65, %r2;
	mul.wide.s32 	%rd46, %r63, 4;
	add.s64 	%rd47, %rd1, %rd46;
	mov.b32 	%r64, 2143289344;
	st.global.u32 	[%rd47], %r64;
	add.s32 	%r65, %r65, %r5;
	setp.lt.s32 	%p38, %r65, %r38;
	@%p38 bra 	$L__BB0_4;
	bra.uni 	$L__BB0_53;
$L__BB0_5:
	cvt.rn.f32.u32 	%f41, %r41;
	add.f32 	%f42, %f41, 0f3F800000;
	mov.f32 	%f43, 0f40000000;
	div.rn.f32 	%f1, %f43, %f42;
	add.s32 	%r43, %r69, %r41;
	add.s32 	%r8, %r43, -1;
	min.u32 	%r9, %r8, %r38;
	mov.u32 	%r10, %tid.x;
	setp.ge.u32 	%p9, %r10, %r9;
	@%p9 bra 	$L__BB0_8;
	mov.u32 	%r11, %ntid.x;
	mov.u32 	%r66, %r10;
$L__BB0_7:
	add.s32 	%r44, %r66, %r2;
	mul.wide.s32 	%rd17, %r44, 4;
	add.s64 	%rd18, %rd1, %rd17;
	mov.b32 	%r45, 2143289344;
	st.global.u32 	[%rd18], %r45;
	add.s32 	%r66, %r66, %r11;
	setp.lt.s32 	%p10, %r66, %r9;
	@%p10 bra 	$L__BB0_7;
$L__BB0_8:
	setp.ne.s32 	%p11, %r10, 0;
	@%p11 bra 	$L__BB0_53;
	mul.wide.u32 	%rd19, %r69, 4;
	add.s64 	%rd20, %rd2, %rd19;
	ld.global.nc.f32 	%f125, [%rd20];
	setp.lt.s32 	%p12, %r69, %r8;
	@%p12 bra 	$L__BB0_11;
	add.f32 	%f44, %f125, %f125;
	sub.f32 	%f45, %f44, %f125;
	add.s32 	%r46, %r2, %r69;
	mul.wide.u32 	%rd21, %r46, 4;
	add.s64 	%rd22, %rd1, %rd21;
	st.global.f32 	[%rd22], %f45;
$L__BB0_11:
	add.s32 	%r71, %r69, 1;
	setp.ge.u32 	%p13, %r71, %r38;
	@%p13 bra 	$L__BB0_53;
	not.b32 	%r47, %r69;
	add.s32 	%r15, %r38, %r47;
	add.s32 	%r49, %r42, -2;
	and.b32  	%r16, %r15, 7;
	setp.lt.u32 	%p14, %r49, 7;
	mov.f32 	%f126, %f125;
	@%p14 bra 	$L__BB0_32;
	and.b32  	%r50, %r15, -8;
	neg.s32 	%r68, %r50;
	add.s32 	%r67, %r69, %r2;
	cvt.u64.u32 	%rd26, %r2;
	mov.f32 	%f126, %f125;
$L__BB0_14:
	.pragma "nounroll";
	add.s32 	%r51, %r69, 1;
	cvt.u64.u32 	%rd3, %r51;
	mul.wide.u32 	%rd23, %r51, 4;
	add.s64 	%rd4, %rd2, %rd23;
	ld.global.nc.f32 	%f46, [%rd4];
	sub.f32 	%f47, %f46, %f126;
	fma.rn.f32 	%f5, %f1, %f47, %f126;
	sub.f32 	%f48, %f5, %f125;
	fma.rn.f32 	%f6, %f1, %f48, %f125;
	setp.lt.s32 	%p15, %r51, %r8;
	@%p15 bra 	$L__BB0_16;
	neg.f32 	%f49, %f6;
	fma.rn.f32 	%f50, %f5, 0f40000000, %f49;
	add.s32 	%r52, %r67, 1;
	mul.wide.u32 	%rd24, %r52, 4;
	add.s64 	%rd25, %rd1, %rd24;
	st.global.f32 	[%rd25], %f50;
$L__BB0_16:
	cvt.u32.u64 	%r53, %rd3;
	ld.global.nc.f32 	%f51, [%rd4+4];
	sub.f32 	%f52, %f51, %f5;
	fma.rn.f32 	%f7, %f1, %f52, %f5;
	sub.f32 	%f53, %f7, %f6;
	fma.rn.f32 	%f8, %f1, %f53, %f6;
	add.s32 	%r22, %r53, 1;
	setp.lt.s32 	%p16, %r22, %r8;
	add.s64 	%rd27, %rd3, %rd26;
	shl.b64 	%rd28, %rd27, 2;
	add.s64 	%rd5, %rd1, %rd28;
	@%p16 bra 	$L__BB0_18;
	neg.f32 	%f54, %f8;
	fma.rn.f32 	%f55, %f7, 0f40000000, %f54;
	st.global.f32 	[%rd5+4], %f55;
$L__BB0_18:
	ld.global.nc.f32 	%f56, [%rd4+8];
	sub.f32 	%f57, %f56, %f7;
	fma.rn.f32 	%f9, %f1, %f57, %f7;
	sub.f32 	%f58, %f9, %f8;
	fma.rn.f32 	%f10, %f1, %f58, %f8;
	add.s32 	%r23, %r22, 1;
	setp.lt.s32 	%p17, %r23, %r8;
	@%p17 bra 	$L__BB0_20;
	neg.f32 	%f59, %f10;
	fma.rn.f32 	%f60, %f9, 0f40000000, %f59;
	st.global.f32 	[%rd5+8], %f60;
$L__BB0_20:
	ld.global.nc.f32 	%f61, [%rd4+12];
	sub.f32 	%f62, %f61, %f9;
	fma.rn.f32 	%f11, %f1, %f62, %f9;
	sub.f32 	%f63, %f11, %f10;
	fma.rn.f32 	%f12, %f1, %f63, %f10;
	add.s32 	%r24, %r23, 1;
	setp.lt.s32 	%p18, %r24, %r8;
	@%p18 bra 	$L__BB0_22;
	neg.f32 	%f64, %f12;
	fma.rn.f32 	%f65, %f11, 0f40000000, %f64;
	st.global.f32 	[%rd5+12], %f65;
$L__BB0_22:
	ld.global.nc.f32 	%f66, [%rd4+16];
	sub.f32 	%f67, %f66, %f11;
	fma.rn.f32 	%f13, %f1, %f67, %f11;
	sub.f32 	%f68, %f13, %f12;
	fma.rn.f32 	%f14, %f1, %f68, %f12;
	add.s32 	%r25, %r24, 1;
	setp.lt.s32 	%p19, %r25, %r8;
	@%p19 bra 	$L__BB0_24;
	neg.f32 	%f69, %f14;
	fma.rn.f32 	%f70, %f13, 0f40000000, %f69;
	st.global.f32 	[%rd5+16], %f70;
$L__BB0_24:
	ld.global.nc.f32 	%f71, [%rd4+20];
	sub.f32 	%f72, %f71, %f13;
	fma.rn.f32 	%f15, %f1, %f72, %f13;
	sub.f32 	%f73, %f15, %f14;
	fma.rn.f32 	%f16, %f1, %f73, %f14;
	add.s32 	%r26, %r25, 1;
	setp.lt.s32 	%p20, %r26, %r8;
	@%p20 bra 	$L__BB0_26;
	neg.f32 	%f74, %f16;
	fma.rn.f32 	%f75, %f15, 0f40000000, %f74;
	st.global.f32 	[%rd5+20], %f75;
$L__BB0_26:
	ld.global.nc.f32 	%f76, [%rd4+24];
	sub.f32 	%f77, %f76, %f15;
	fma.rn.f32 	%f17, %f1, %f77, %f15;
	sub.f32 	%f78, %f17, %f16;
	fma.rn.f32 	%f18, %f1, %f78, %f16;
	add.s32 	%r27, %r26, 1;
	setp.lt.s32 	%p21, %r27, %r8;
	@%p21 bra 	$L__BB0_28;
	neg.f32 	%f79, %f18;
	fma.rn.f32 	%f80, %f17, 0f40000000, %f79;
	st.global.f32 	[%rd5+24], %f80;
$L__BB0_28:
	ld.global.nc.f32 	%f81, [%rd4+28];
	sub.f32 	%f82, %f81, %f17;
	fma.rn.f32 	%f126, %f1, %f82, %f17;
	sub.f32 	%f83, %f126, %f18;
	fma.rn.f32 	%f125, %f1, %f83, %f18;
	add.s32 	%r54, %r27, 1;
	setp.lt.s32 	%p22, %r54, %r8;
	@%p22 bra 	$L__BB0_30;
	neg.f32 	%f84, %f125;
	fma.rn.f32 	%f85, %f126, 0f40000000, %f84;
	st.global.f32 	[%rd5+28], %f85;
$L__BB0_30:
	add.s32 	%r69, %r69, 8;
	add.s32 	%r68, %r68, 8;
	add.s32 	%r67, %r67, 8;
	setp.ne.s32 	%p23, %r68, 0;
	@%p23 bra 	$L__BB0_14;
	add.s32 	%r71, %r69, 1;
$L__BB0_32:
	setp.eq.s32 	%p24, %r16, 0;
	@%p24 bra 	$L__BB0_53;
	and.b32  	%r33, %r15, 3;
	setp.lt.u32 	%p25, %r16, 4;
	@%p25 bra 	$L__BB0_43;
	cvt.u64.u32 	%rd6, %r71;
	mul.wide.u32 	%rd29, %r71, 4;
	add.s64 	%rd7, %rd2, %rd29;
	ld.global.nc.f32 	%f86, [%rd7];
	sub.f32 	%f87, %f86, %f126;
	fma.rn.f32 	%f23, %f1, %f87, %f126;
	sub.f32 	%f88, %f23, %f125;
	fma.rn.f32 	%f24, %f1, %f88, %f125;
	setp.lt.s32 	%p26, %r71, %r8;
	@%p26 bra 	$L__BB0_36;
	neg.f32 	%f89, %f24;
	fma.rn.f32 	%f90, %f23, 0f40000000, %f89;
	add.s32 	%r55, %r71, %r2;
	mul.wide.u32 	%rd30, %r55, 4;
	add.s64 	%rd31, %rd1, %rd30;
	st.global.f32 	[%rd31], %f90;
$L__BB0_36:
	add.s32 	%r56, %r71, 1;
	ld.global.nc.f32 	%f91, [%rd7+4];
	sub.f32 	%f92, %f91, %f23;
	fma.rn.f32 	%f25, %f1, %f92, %f23;
	sub.f32 	%f93, %f25, %f24;
	fma.rn.f32 	%f26, %f1, %f93, %f24;
	setp.lt.s32 	%p27, %r56, %r8;
	cvt.u64.u32 	%rd32, %r2;
	add.s64 	%rd33, %rd6, %rd32;
	shl.b64 	%rd34, %rd33, 2;
	add.s64 	%rd8, %rd1, %rd34;
	@%p27 bra 	$L__BB0_38;
	neg.f32 	%f94, %f26;
	fma.rn.f32 	%f95, %f25, 0f40000000, %f94;
	st.global.f32 	[%rd8+4], %f95;
$L__BB0_38:
	add.s32 	%r57, %r71, 2;
	ld.global.nc.f32 	%f96, [%rd7+8];
	sub.f32 	%f97, %f96, %f25;
	fma.rn.f32 	%f27, %f1, %f97, %f25;
	sub.f32 	%f98, %f27, %f26;
	fma.rn.f32 	%f28, %f1, %f98, %f26;
	setp.lt.s32 	%p28, %r57, %r8;
	@%p28 bra 	$L__BB0_40;
	neg.f32 	%f99, %f28;
	fma.rn.f32 	%f100, %f27, 0f40000000, %f99;
	st.global.f32 	[%rd8+8], %f100;
$L__BB0_40:
	add.s32 	%r58, %r71, 3;
	ld.global.nc.f32 	%f101, [%rd7+12];
	sub.f32 	%f102, %f101, %f27;
	fma.rn.f32 	%f126, %f1, %f102, %f27;
	sub.f32 	%f103, %f126, %f28;
	fma.rn.f32 	%f125, %f1, %f103, %f28;
	setp.lt.s32 	%p29, %r58, %r8;
	@%p29 bra 	$L__BB0_42;
	neg.f32 	%f104, %f125;
	fma.rn.f32 	%f105, %f126, 0f40000000, %f104;
	st.global.f32 	[%rd8+12], %f105;
$L__BB0_42:
	add.s32 	%r71, %r71, 4;
$L__BB0_43:
	setp.eq.s32 	%p30, %r33, 0;
	@%p30 bra 	$L__BB0_53;
	setp.eq.s32 	%p31, %r33, 1;
	@%p31 bra 	$L__BB0_50;
	cvt.u64.u32 	%rd9, %r71;
	mul.wide.u32 	%rd35, %r71, 4;
	add.s64 	%rd10, %rd2, %rd35;
	ld.global.nc.f32 	%f106, [%rd10];
	sub.f32 	%f107, %f106, %f126;
	fma.rn.f32 	%f33, %f1, %f107, %f126;
	sub.f32 	%f108, %f33, %f125;
	fma.rn.f32 	%f34, %f1, %f108, %f125;
	setp.lt.s32 	%p32, %r71, %r8;
	@%p32 bra 	$L__BB0_47;
	neg.f32 	%f109, %f34;
	fma.rn.f32 	%f110, %f33, 0f40000000, %f109;
	add.s32 	%r59, %r71, %r2;
	mul.wide.u32 	%rd36, %r59, 4;
	add.s64 	%rd37, %rd1, %rd36;
	st.global.f32 	[%rd37], %f110;
$L__BB0_47:
	add.s32 	%r60, %r71, 1;
	ld.global.nc.f32 	%f111, [%rd10+4];
	sub.f32 	%f112, %f111, %f33;
	fma.rn.f32 	%f126, %f1, %f112, %f33;
	sub.f32 	%f113, %f126, %f34;
	fma.rn.f32 	%f125, %f1, %f113, %f34;
	setp.lt.s32 	%p33, %r60, %r8;
	@%p33 bra 	$L__BB0_49;
	neg.f32 	%f114, %f125;
	fma.rn.f32 	%f115, %f126, 0f40000000, %f114;
	cvt.u64.u32 	%rd38, %r2;
	add.s64 	%rd39, %rd9, %rd38;
	shl.b64 	%rd40, %rd39, 2;
	add.s64 	%rd41, %rd1, %rd40;
	st.global.f32 	[%rd41+4], %f115;
$L__BB0_49:
	add.s32 	%r71, %r71, 2;
$L__BB0_50:
	and.b32  	%r61, %r15, 1;
	setp.eq.b32 	%p34, %r61, 1;
	not.pred 	%p35, %p34;
	@%p35 bra 	$L__BB0_53;
	mul.wide.u32 	%rd42, %r71, 4;
	add.s64 	%rd43, %rd2, %rd42;
	ld.global.nc.f32 	%f116, [%rd43];
	sub.f32 	%f117, %f116, %f126;
	fma.rn.f32 	%f39, %f1, %f117, %f126;
	sub.f32 	%f118, %f39, %f125;
	fma.rn.f32 	%f40, %f1, %f118, %f125;
	setp.lt.s32 	%p36, %r71, %r8;
	@%p36 bra 	$L__BB0_53;
	neg.f32 	%f119, %f40;
	fma.rn.f32 	%f120, %f39, 0f40000000, %f119;
	add.s32 	%r62, %r71, %r2;
	mul.wide.u32 	%rd44, %r62, 4;
	add.s64 	%rd45, %rd1, %rd44;
	st.global.f32 	[%rd45], %f120;
$L__BB0_53:
	ret;

}
	// .globl	dema_many_series_one_param_time_major_f32
.visible .entry dema_many_series_one_param_time_major_f32(
	.param .u64 .ptr .align 1 dema_many_series_one_param_time_major_f32_param_0,
	.param .u64 .ptr .align 1 dema_many_series_one_param_time_major_f32_param_1,
	.param .u32 dema_many_series_one_param_time_major_f32_param_2,
	.param .u32 dema_many_series_one_param_time_major_f32_param_3,
	.param .u32 dema_many_series_one_param_time_major_f32_param_4,
	.param .u64 .ptr .align 1 dema_many_series_one_param_time_major_f32_param_5
)
{
	.reg .pred 	%p<62>;
	.reg .b16 	%rs<27>;
	.reg .b32 	%r<63>;
	.reg .b32 	%f<84>;
	.reg .b64 	%rd<73>;

	ld.param.u64 	%rd27, [dema_many_series_one_param_time_major_f32_param_0];
	ld.param.u64 	%rd28, [dema_many_series_one_param_time_major_f32_param_1];
	ld.param.u32 	%r32, [dema_many_series_one_param_time_major_f32_param_2];
	ld.param.u32 	%r33, [dema_many_series_one_param_time_major_f32_param_3];
	ld.param.u32 	%r34, [dema_many_series_one_param_time_major_f32_param_4];
	ld.param.u64 	%rd29, [dema_many_series_one_param_time_major_f32_param_5];
	cvta.to.global.u64 	%rd1, %rd29;
	min.s32 	%r35, %r32, %r34;
	setp.lt.s32 	%p4, %r35, 1;
	@%p4 bra 	$L__BB1_51;
	mov.u32 	%r36, %tid.x;
	and.b32  	%r37, %r36, 31;
	mov.u32 	%r38, %ntid.x;
	shr.u32 	%r39, %r38, 5;
	mov.u32 	%r40, %ctaid.x;
	mul.lo.s32 	%r41, %r40, %r39;
	shl.b32 	%r42, %r41, 5;
	add.s32 	%r43, %r42, %r36;
	and.b32  	%r44, %r43, -32;
	or.b32  	%r1, %r44, %r37;
	setp.ge.s32 	%p5, %r1, %r33;
	@%p5 bra 	$L__BB1_51;
	cvt.s64.s32 	%rd2, %r1;
	cvta.to.global.u64 	%rd30, %rd28;
	mul.wide.s32 	%rd31, %r1, 4;
	add.s64 	%rd32, %rd30, %rd31;
	ld.global.nc.u32 	%r2, [%rd32];
	cvt.rn.f32.u32 	%f33, %r32;
	add.f32 	%f34, %f33, 0f3F800000;
	mov.f32 	%f35, 0f40000000;
	div.rn.f32 	%f1, %f35, %f34;
	add.s32 	%r45, %r32, %r2;
	add.s32 	%r3, %r45, -1;
	min.s32 	%r4, %r3, %r34;
	setp.lt.s32 	%p6, %r4, 1;
	@%p6 bra 	$L__BB1_14;
	cvt.s64.s32 	%rd3, %r33;
	and.b32  	%r5, %r4, 7;
	setp.lt.u32 	%p7, %r4, 8;
	mov.b32 	%r56, 0;
	@%p7 bra 	$L__BB1_6;
	and.b32  	%r56, %r4, 2147483640;
	neg.s32 	%r54, %r56;
	shl.b64 	%rd33, %rd2, 2;
	add.s64 	%rd67, %rd1, %rd33;
	shl.b64 	%rd5, %rd3, 5;
	shl.b64 	%rd6, %rd3, 2;
$L__BB1_5:
	.pragma "nounroll";
	mov.b32 	%r47, 2143289344;
	st.global.u32 	[%rd67], %r47;
	add.s64 	%rd34, %rd67, %rd6;
	st.global.u32 	[%rd34], %r47;
	add.s64 	%rd35, %rd34, %rd6;
	st.global.u32 	[%rd35], %r47;
	add.s64 	%rd36, %rd35, %rd6;
	st.global.u32 	[%rd36], %r47;
	add.s64 	%rd37, %rd36, %rd6;
	st.global.u32 	[%rd37], %r47;
	add.s64 	%rd38, %rd37, %rd6;
	st.global.u32 	[%rd38], %r47;
	add.s64 	%rd39, %rd38, %rd6;
	st.global.u32 	[%rd39], %r47;
	add.s64 	%rd40, %rd39, %rd6;
	st.global.u32 	[%rd40], %r47;
	add.s32 	%r54, %r54, 8;
	add.s64 	%rd67, %rd67, %rd5;
	setp.ne.s32 	%p8, %r54, 0;
	@%p8 bra 	$L__BB1_5;
$L__BB1_6:
	setp.eq.s32 	%p9, %r5, 0;
	@%p9 bra 	$L__BB1_14;
	and.b32  	%r11, %r4, 3;
	setp.lt.u32 	%p10, %r5, 4;
	@%p10 bra 	$L__BB1_9;
	cvt.u64.u32 	%rd41, %r56;
	mad.lo.s64 	%rd42, %rd41, %rd3, %rd2;
	shl.b64 	%rd43, %rd42, 2;
	add.s64 	%rd44, %rd1, %rd43;
	mov.b32 	%r48, 2143289344;
	st.global.u32 	[%rd44], %r48;
	shl.b64 	%rd45, %rd3, 2;
	add.s64 	%rd46, %rd44, %rd45;
	st.global.u32 	[%rd46], %r48;
	add.s64 	%rd47, %rd46, %rd45;
	st.global.u32 	[%rd47], %r48;
	add.s64 	%rd48, %rd47, %rd45;
	st.global.u32 	[%rd48], %r48;
	add.s32 	%r56, %r56, 4;
$L__BB1_9:
	setp.eq.s32 	%p11, %r11, 0;
	@%p11 bra 	$L__BB1_14;
	setp.eq.s32 	%p12, %r11, 1;
	@%p12 bra 	$L__BB1_12;
	cvt.u64.u32 	%rd49, %r56;
	mad.lo.s64 	%rd50, %rd49, %rd3, %rd2;
	shl.b64 	%rd51, %rd50, 2;
	add.s64 	%rd52, %rd1, %rd51;
	mov.b32 	%r49, 2143289344;
	st.global.u32 	[%rd52], %r49;
	shl.b64 	%rd53, %rd3, 2;
	add.s64 	%rd54, %rd52, %rd53;
	st.global.u32 	[%rd54], %r49;
	add.s32 	%r56, %r56, 2;
$L__BB1_12:
	and.b32  	%r50, %r4, 1;
	setp.eq.b32 	%p13, %r50, 1;
	not.pred 	%p14, %p13;
	@%p14 bra 	$L__BB1_14;
	cvt.u64.u32 	%rd55, %r56;
	mad.lo.s64 	%rd56, %rd55, %rd3, %rd2;
	shl.b64 	%rd57, %rd56, 2;
	add.s64 	%rd58, %rd1, %rd57;
	mov.b32 	%r51, 2143289344;
	st.global.u32 	[%rd58], %r51;
$L__BB1_14:
	setp.ge.s32 	%p15, %r2, %r34;
	@%p15 bra 	$L__BB1_51;
	cvta.to.global.u64 	%rd59, %rd27;
	shl.b64 	%rd60, %rd2, 2;
	add.s64 	%rd71, %rd59, %rd60;
	add.s64 	%rd70, %rd1, %rd60;
	and.b32  	%r16, %r34, 3;
	setp.lt.u32 	%p16, %r34, 4;
	mov.b16 	%rs23, 0;
	mov.f32 	%f77, 0f00000000;
	mov.b32 	%r62, 0;
	mov.f32 	%f76, %f77;
	@%p16 bra 	$L__BB1_42;
	and.b32  	%r62, %r34, 2147483644;
	mov.b16 	%rs23, 0;
	mov.f32 	%f77, 0f00000000;
	mov.b32 	%r58, 0;
$L__BB1_17:
	ld.global.nc.f32 	%f4, [%rd71];
	and.b16  	%rs8, %rs23, 255;
	setp.ne.s16 	%p17, %rs8, 0;
	setp.ne.s32 	%p18, %r58, %r2;
	or.pred  	%p19, %p17, %p18;
	@%p19 bra 	$L__BB1_20;
	setp.lt.s32 	%p26, %r2, %r3;
	mov.pred 	%p59, 0;
	mov.f32 	%f76, %f4;
	mov.f32 	%f77, %f4;
	@%p26 bra 	$L__BB1_23;
	add.f32 	%f42, %f4, %f4;
	sub.f32 	%f43, %f42, %f4;
	st.global.f32 	[%rd70], %f43;
	mov.f32 	%f76, %f4;
	mov.f32 	%f77, %f4;
	bra.uni 	$L__BB1_23;
$L__BB1_20:
	setp.eq.s16 	%p21, %rs8, 0;
	mov.pred 	%p59, -1;
	@%p21 bra 	$L__BB1_23;
	sub.f32 	%f38, %f4, %f76;
	fma.rn.f32 	%f76, %f1, %f38, %f76;
	sub.f32 	%f39, %f76, %f77;
	fma.rn.f32 	%f77, %f1, %f39, %f77;
	setp.lt.s32 	%p23, %r58, %r3;
	mov.pred 	%p59, 0;
	@%p23 bra 	$L__BB1_23;
	neg.f32 	%f40, %f77;
	fma.rn.f32 	%f41, %f76, 0f40000000, %f40;
	st.global.f32 	[%rd70], %f41;
$L__BB1_23:
	mul.wide.s32 	%rd61, %r33, 4;
	add.s64 	%rd13, %rd71, %rd61;
	add.s64 	%rd14, %rd70, %rd61;
	add.s32 	%r19, %r58, 1;
	ld.global.nc.f32 	%f9, [%rd13];
	setp.eq.s32 	%p28, %r19, %r2;
	and.pred  	%p29, %p59, %p28;
	@%p29 bra 	$L__BB1_27;
	mov.pred 	%p60, -1;
	@%p59 bra 	$L__BB1_29;
	sub.f32 	%f44, %f9, %f76;
	fma.rn.f32 	%f76, %f1, %f44, %f76;
	sub.f32 	%f45, %f76, %f77;
	fma.rn.f32 	%f77, %f1, %f45, %f77;
	setp.lt.s32 	%p32, %r19, %r3;
	mov.pred 	%p60, 0;
	@%p32 bra 	$L__BB1_29;
	neg.f32 	%f46, %f77;
	fma.rn.f32 	%f47, %f76, 0f40000000, %f46;
	st.global.f32 	[%rd14], %f47;
	bra.uni 	$L__BB1_29;
$L__BB1_27:
	setp.lt.s32 	%p35, %r2, %r3;
	mov.pred 	%p60, 0;
	mov.f32 	%f76, %f9;
	mov.f32 	%f77, %f9;
	@%p35 bra 	$L__BB1_29;
	add.f32 	%f48, %f9, %f9;
	sub.f32 	%f49, %f48, %f9;
	st.global.f32 	[%rd14], %f49;
	mov.f32 	%f76, %f9;
	mov.f32 	%f77, %f9;
$L__BB1_29:
	add.s64 	%rd15, %rd13, %rd61;
	add.s64 	%rd16, %rd14, %rd61;
	add.s32 	%r20, %r58, 2;
	ld.global.nc.f32 	%f14, [%rd15];
	setp.eq.s32 	%p37, %r20, %r2;
	and.pred  	%p38, %p60, %p37;
	@%p38 bra 	$L__BB1_33;
	mov.pred 	%p61, -1;
	@%p60 bra 	$L__BB1_35;
	sub.f32 	%f50, %f14, %f76;
	fma.rn.f32 	%f76, %f1, %f50, %f76;
	sub.f32 	%f51, %f76, %f77;
	fma.rn.f32 	%f77, %f1, %f51, %f77;
	setp.lt.s32 	%p41, %r20, %r3;
	mov.pred 	%p61, 0;
	@%p41 bra 	$L__BB1_35;
	neg.f32 	%f52, %f77;
	fma.rn.f32 	%f53, %f76, 0f40000000, %f52;
	st.global.f32 	[%rd16], %f53;
	bra.uni 	$L__BB1_35;
$L__BB1_33:
	setp.lt.s32 	%p44, %r2, %r3;
	mov.pred 	%p61, 0;
	mov.f32 	%f76, %f14;
	mov.f32 	%f77, %f14;
	@%p44 bra 	$L__BB1_35;
	add.f32 	%f54, %f14, %f14;
	sub.f32 	%f55, %f54, %f14;
	st.global.f32 	[%rd16], %f55;
	mov.f32 	%f76, %f14;
	mov.f32 	%f77, %f14;
$L__BB1_35:
	add.s64 	%rd17, %rd15, %rd61;
	add.s64 	%rd18, %rd16, %rd61;
	add.s32 	%r21, %r58, 3;
	ld.global.nc.f32 	%f19, [%rd17];
	setp.eq.s32 	%p46, %r21, %r2;
	and.pred  	%p47, %p61, %p46;
	@%p47 bra 	$L__BB1_39;
	mov.b16 	%rs23, 0;
	@%p61 bra 	$L__BB1_41;
	sub.f32 	%f56, %f19, %f76;
	fma.rn.f32 	%f76, %f1, %f56, %f76;
	sub.f32 	%f57, %f76, %f77;
	fma.rn.f32 	%f77, %f1, %f57, %f77;
	setp.lt.s32 	%p48, %r21, %r3;
	mov.b16 	%rs23, 1;
	@%p48 bra 	$L__BB1_41;
	neg.f32 	%f58, %f77;
	fma.rn.f32 	%f59, %f76, 0f40000000, %f58;
	st.global.f32 	[%rd18], %f59;
	bra.uni 	$L__BB1_41;
$L__BB1_39:
	setp.lt.s32 	%p49, %r2, %r3;
	mov.b16 	%rs23, 1;
	mov.f32 	%f76, %f19;
	mov.f32 	%f77, %f19;
	@%p49 bra 	$L__BB1_41;
	add.f32 	%f60, %f19, %f19;
	sub.f32 	%f61, %f60, %f19;
	st.global.f32 	[%rd18], %f61;
	mov.f32 	%f76, %f19;
	mov.f32 	%f77, %f19;
$L__BB1_41:
	add.s64 	%rd71, %rd17, %rd61;
	add.s64 	%rd70, %rd18, %rd61;
	add.s32 	%r58, %r58, 4;
	setp.ne.s32 	%p50, %r58, %r62;
	@%p50 bra 	$L__BB1_17;
$L__BB1_42:
	setp.eq.s32 	%p51, %r16, 0;
	@%p51 bra 	$L__BB1_51;
	sub.s32 	%r61, %r62, %r2;
	mul.wide.s32 	%rd23, %r33, 4;
	neg.s32 	%r60, %r16;
	mov.b64 	%rd72, 0;
$L__BB1_44:
	.pragma "nounroll";
	add.s64 	%rd25, %rd70, %rd72;
	add.s64 	%rd66, %rd71, %rd72;
	ld.global.nc.f32 	%f28, [%rd66];
	and.b16  	%rs15, %rs23, 255;
	setp.eq.s16 	%p52, %rs15, 0;
	setp.eq.s32 	%p53, %r61, 0;
	and.pred  	%p54, %p52, %p53;
	@%p54 bra 	$L__BB1_48;
	setp.eq.s16 	%p55, %rs15, 0;
	mov.b16 	%rs23, 0;
	@%p55 bra 	$L__BB1_50;
	sub.f32 	%f62, %f28, %f76;
	fma.rn.f32 	%f76, %f1, %f62, %f76;
	sub.f32 	%f63, %f76, %f77;
	fma.rn.f32 	%f77, %f1, %f63, %f77;
	setp.lt.s32 	%p56, %r62, %r3;
	mov.b16 	%rs23, 1;
	@%p56 bra 	$L__BB1_50;
	neg.f32 	%f64, %f77;
	fma.rn.f32 	%f65, %f76, 0f40000000, %f64;
	st.global.f32 	[%rd25], %f65;
	bra.uni 	$L__BB1_50;
$L__BB1_48:
	setp.lt.s32 	%p57, %r2, %r3;
	mov.b16 	%rs23, 1;
	mov.f32 	%f76, %f28;
	mov.f32 	%f77, %f28;
	@%p57 bra 	$L__BB1_50;
	add.f32 	%f66, %f28, %f28;
	sub.f32 	%f67, %f66, %f28;
	st.global.f32 	[%rd25], %f67;
	mov.f32 	%f76, %f28;
	mov.f32 	%f77, %f28;
$L__BB1_50:
	add.s32 	%r62, %r62, 1;
	add.s32 	%r61, %r61, 1;
	add.s64 	%rd72, %rd72, %rd23;
	add.s32 	%r60, %r60, 1;
	setp.ne.s32 	%p58, %r60, 0;
	@%p58 bra 	$L__BB1_44;
$L__BB1_51:
	ret;

}


// ===== COMPILED SASS (sm_100) =====

	.target	sm_100

	.elftype	@"ET_EXEC"


//--------------------- .note.nv.tkinfo           --------------------------
	.section	.note.nv.tkinfo,"",@"SHT_NOTE"
	.sectionflags	@"SHF_NOTE_NV_TKINFO"
	.tkinfo
        /*0018*/ 	.word	0x00000002
        /*0030*/ 	.string	""
        /*0030*/ 	.string	"ptxas"
        /*0030*/ 	.string	"Cuda compilation tools, release 13.0, V13.0.88"
        /*0030*/ 	.string	"Build cuda_13.0.r13.0/compiler.36424714_0"
        /*0030*/ 	.string	"-arch sm_100 -m 64 "



//--------------------- .note.nv.cuinfo           --------------------------
	.section	.note.nv.cuinfo,"",@"SHT_NOTE"
	.sectionflags	@"SHF_NOTE_NV_CUINFO"
        /*0018*/ 	.short	0x0002
        /*001a*/ 	.short	0x0064
        /*001c*/ 	.short	0x0082
	.zero		2


//--------------------- .nv.info                  --------------------------
	.section	.nv.info,"",@"SHT_CUDA_INFO"
	.align	4


	//----- nvinfo : EIATTR_REGCOUNT
	.align		4
        /*0000*/ 	.byte	0x04, 0x2f
        /*0002*/ 	.short	(.L_1 - .L_0)
	.align		4
.L_0:
        /*0004*/ 	.word	index@(dema_batch_f32)
        /*0008*/ 	.word	0x0000001f


	//----- nvinfo : EIATTR_FRAME_SIZE
	.align		4
.L_1:
        /*000c*/ 	.byte	0x04, 0x11
        /*000e*/ 	.short	(.L_3 - .L_2)
	.align		4
.L_2:
        /*0010*/ 	.word	index@($__internal_1_$__cuda_sm3x_div_rn_noftz_f32_slowpath)
        /*0014*/ 	.word	0x00000000


	//----- nvinfo : EIATTR_FRAME_SIZE
	.align		4
.L_3:
        /*0018*/ 	.byte	0x04, 0x11
        /*001a*/ 	.short	(.L_5 - .L_4)
	.align		4
.L_4:
        /*001c*/ 	.word	index@(dema_batch_f32)
        /*0020*/ 	.word	0x00000000


	//----- nvinfo : EIATTR_REGCOUNT
	.align		4
.L_5:
        /*0024*/ 	.byte	0x04, 0x2f
        /*0026*/ 	.short	(.L_7 - .L_6)
	.align		4
.L_6:
        /*0028*/ 	.word	index@(dema_many_series_one_param_time_major_f32)
        /*002c*/ 	.word	0x00000020


	//----- nvinfo : EIATTR_FRAME_SIZE
	.align		4
.L_7:
        /*0030*/ 	.byte	0x04, 0x11
        /*0032*/ 	.short	(.L_9 - .L_8)
	.align		4
.L_8:
        /*0034*/ 	.word	index@($__internal_0_$__cuda_sm3x_div_rn_noftz_f32_slowpath)
        /*0038*/ 	.word	0x00000000


	//----- nvinfo : EIATTR_FRAME_SIZE
	.align		4
.L_9:
        /*003c*/ 	.byte	0x04, 0x11
        /*003e*/ 	.short	(.L_11 - .L_10)
	.align		4
.L_10:
        /*0040*/ 	.word	index@(dema_many_series_one_param_time_major_f32)
        /*0044*/ 	.word	0x00000000


	//----- nvinfo : EIATTR_MIN_STACK_SIZE
	.align		4
.L_11:
        /*0048*/ 	.byte	0x04, 0x12
        /*004a*/ 	.short	(.L_13 - .L_12)
	.align		4
.L_12:
        /*004c*/ 	.word	index@(dema_many_series_one_param_time_major_f32)
        /*0050*/ 	.word	0x00000000


	//----- nvinfo : EIATTR_MIN_STACK_SIZE
	.align		4
.L_13:
        /*0054*/ 	.byte	0x04, 0x12
        /*0056*/ 	.short	(.L_15 - .L_14)
	.align		4
.L_14:
        /*0058*/ 	.word	index@(dema_batch_f32)
        /*005c*/ 	.word	0x00000000
.L_15:


//--------------------- .nv.compat                --------------------------
	.section	.nv.compat,"",@"SHT_CUDA_COMPAT_INFO"
	.align	4
        /*0000*/ 	.byte	0x02, 0x09, 0x00, 0x00, 0x02, 0x02, 0x01, 0x00, 0x02, 0x05, 0x05, 0x00, 0x03, 0x07, 0x01, 0x01
        /*0010*/ 	.byte	0x02, 0x03, 0x00, 0x00, 0x02, 0x06, 0x01, 0x00, 0x04, 0x0b, 0x08, 0x00, 0x01, 0x00, 0x00, 0x00
        /*0020*/ 	.byte	0x00, 0x00, 0x00, 0x00


//--------------------- .nv.info.dema_many_series_one_param_time_major_f32 --------------------------
	.section	.nv.info.dema_many_series_one_param_time_major_f32,"",@"SHT_CUDA_INFO"
	.sectionflags	@""
	.align	4


	//----- nvinfo : EIATTR_CUDA_API_VERSION
	.align		4
        /*0000*/ 	.byte	0x04, 0x37
        /*0002*/ 	.short	(.L_17 - .L_16)
.L_16:
        /*0004*/ 	.word	0x00000082


	//----- nvinfo : EIATTR_KPARAM_INFO
	.align		4
.L_17:
        /*0008*/ 	.byte	0x04, 0x17
        /*000a*/ 	.short	(.L_19 - .L_18)
.L_18:
        /*000c*/ 	.word	0x00000000
        /*0010*/ 	.short	0x0005
        /*0012*/ 	.short	0x0020
        /*0014*/ 	.byte	0x00, 0xf5, 0x21, 0x00


	//----- nvinfo : EIATTR_KPARAM_INFO
	.align		4
.L_19:
        /*0018*/ 	.byte	0x04, 0x17
        /*001a*/ 	.short	(.L_21 - .L_20)
.L_20:
        /*001c*/ 	.word	0x00000000
        /*0020*/ 	.short	0x0004
        /*0022*/ 	.short	0x0018
        /*0024*/ 	.byte	0x00, 0xf0, 0x11, 0x00


	//----- nvinfo : EIATTR_KPARAM_INFO
	.align		4
.L_21:
        /*0028*/ 	.byte	0x04, 0x17
        /*002a*/ 	.short	(.L_23 - .L_22)
.L_22:
        /*002c*/ 	.word	0x00000000
        /*0030*/ 	.short	0x0003
        /*0032*/ 	.short	0x0014
        /*0034*/ 	.byte	0x00, 0xf0, 0x11, 0x00


	//----- nvinfo : EIATTR_KPARAM_INFO
	.align		4
.L_23:
        /*0038*/ 	.byte	0x04, 0x17
        /*003a*/ 	.short	(.L_25 - .L_24)
.L_24:
        /*003c*/ 	.word	0x00000000
        /*0040*/ 	.short	0x0002
        /*0042*/ 	.short	0x0010
        /*0044*/ 	.byte	0x00, 0xf0, 0x11, 0x00


	//----- nvinfo : EIATTR_KPARAM_INFO
	.align		4
.L_25:
        /*0048*/ 	.byte	0x04, 0x17
        /*004a*/ 	.short	(.L_27 - .L_26)
.L_26:
        /*004c*/ 	.word	0x00000000
        /*0050*/ 	.short	0x0001
        /*0052*/ 	.short	0x0008
        /*0054*/ 	.byte	0x00, 0xf5, 0x21, 0x00


	//----- nvinfo : EIATTR_KPARAM_INFO
	.align		4
.L_27:
        /*0058*/ 	.byte	0x04, 0x17
        /*005a*/ 	.short	(.L_29 - .L_28)
.L_28:
        /*005c*/ 	.word	0x00000000
        /*0060*/ 	.short	0x0000
        /*0062*/ 	.short	0x0000
        /*0064*/ 	.byte	0x00, 0xf5, 0x21, 0x00


	//----- nvinfo : EIATTR_SPARSE_MMA_MASK
	.align		4
.L_29:
        /*0068*/ 	.byte	0x03, 0x50
        /*006a*/ 	.short	0x0000


	//----- nvinfo : EIATTR_MAXREG_COUNT
	.align		4
        /*006c*/ 	.byte	0x03, 0x1b
        /*006e*/ 	.short	0x00ff


	//----- nvinfo : EIATTR_MERCURY_ISA_VERSION
	.align		4
        /*0070*/ 	.byte	0x03, 0x5f
        /*0072*/ 	.short	0x0101


	//----- nvinfo : EIATTR_VRC_CTA_INIT_COUNT
	.align		4
        /*0074*/ 	.byte	0x02, 0x4a
	.zero		1
	.zero		1


	//----- nvinfo : EIATTR_EXIT_INSTR_OFFSETS
	.align		4
        /*0078*/ 	.byte	0x04, 0x1c
        /*007a*/ 	.short	(.L_31 - .L_30)


	//   ....[0]....
.L_30:
        /*007c*/ 	.word	0x00000050


	//   ....[1]....
        /*0080*/ 	.word	0x00000100


	//   ....[2]....
        /*0084*/ 	.word	0x00000950


	//   ....[3]....
        /*0088*/ 	.word	0x00001240


	//   ....[4]....
        /*008c*/ 	.word	0x00001500


	//----- nvinfo : EIATTR_CRS_STACK_SIZE
	.align		4
.L_31:
        /*0090*/ 	.byte	0x04, 0x1e
        /*0092*/ 	.short	(.L_33 - .L_32)
.L_32:
        /*0094*/ 	.word	0x00000000


	//----- nvinfo : EIATTR_CBANK_PARAM_SIZE
	.align		4
.L_33:
        /*0098*/ 	.byte	0x03, 0x19
        /*009a*/ 	.short	0x0028


	//----- nvinfo : EIATTR_PARAM_CBANK
	.align		4
        /*009c*/ 	.byte	0x04, 0x0a
        /*009e*/ 	.short	(.L_35 - .L_34)
	.align		4
.L_34:
        /*00a0*/ 	.word	index@(.nv.constant0.dema_many_series_one_param_time_major_f32)
        /*00a4*/ 	.short	0x0380
        /*00a6*/ 	.short	0x0028


	//----- nvinfo : EIATTR_SW_WAR
	.align		4
.L_35:
        /*00a8*/ 	.byte	0x04, 0x36
        /*00aa*/ 	.short	(.L_37 - .L_36)
.L_36:
        /*00ac*/ 	.word	0x00000008
.L_37:


//--------------------- .nv.info.dema_batch_f32   --------------------------
	.section	.nv.info.dema_batch_f32,"",@"SHT_CUDA_INFO"
	.sectionflags	@""
	.align	4


	//----- nvinfo : EIATTR_CUDA_API_VERSION
	.align		4
        /*0000*/ 	.byte	0x04, 0x37
        /*0002*/ 	.short	(.L_39 - .L_38)
.L_38:
        /*0004*/ 	.word	0x00000082


	//----- nvinfo : EIATTR_KPARAM_INFO
	.align		4
.L_39:
        /*0008*/ 	.byte	0x04, 0x17
        /*000a*/ 	.short	(.L_41 - .L_40)
.L_40:
        /*000c*/ 	.word	0x00000000
        /*0010*/ 	.short	0x0005
        /*0012*/ 	.short	0x0020
        /*0014*/ 	.byte	0x00, 0xf5, 0x21, 0x00


	//----- nvinfo : EIATTR_KPARAM_INFO
	.align		4
.L_41:
        /*0018*/ 	.byte	0x04, 0x17
        /*001a*/ 	.short	(.L_43 - .L_42)
.L_42:
        /*001c*/ 	.word	0x00000000
        /*0020*/ 	.short	0x0004
        /*0022*/ 	.short	0x0018
        /*0024*/ 	.byte	0x00, 0xf0, 0x11, 0x00


	//----- nvinfo : EIATTR_KPARAM_INFO
	.align		4
.L_43:
        /*0028*/ 	.byte	0x04, 0x17
        /*002a*/ 	.short	(.L_45 - .L_44)
.L_44:
        /*002c*/ 	.word	0x00000000
        /*0030*/ 	.short	0x0003
        /*0032*/ 	.short	0x0014
        /*0034*/ 	.byte	0x00, 0xf0, 0x11, 0x00


	//----- nvinfo : EIATTR_KPARAM_INFO
	.align		4
.L_45:
        /*0038*/ 	.byte	0x04, 0x17
        /*003a*/ 	.short	(.L_47 - .L_46)
.L_46:
        /*003c*/ 	.word	0x00000000
        /*0040*/ 	.short	0x0002
        /*0042*/ 	.short	0x0010
        /*0044*/ 	.byte	0x00, 0xf0, 0x11, 0x00


	//----- nvinfo : EIATTR_KPARAM_INFO
	.align		4
.L_47:
        /*0048*/ 	.byte	0x04, 0x17
        /*004a*/ 	.short	(.L_49 - .L_48)
.L_48:
        /*004c*/ 	.word	0x00000000
        /*0050*/ 	.short	0x0001
        /*0052*/ 	.short	0x0008
        /*0054*/ 	.byte	0x00, 0xf5, 0x21, 0x00


	//----- nvinfo : EIATTR_KPARAM_INFO
	.align		4
.L_49:
        /*0058*/ 	.byte	0x04, 0x17
        /*005a*/ 	.short	(.L_51 - .L_50)
.L_50:
        /*005c*/ 	.word	0x00000000
        /*0060*/ 	.short	0x0000
        /*0062*/ 	.short	0x0000
        /*0064*/ 	.byte	0x00, 0xf5, 0x21, 0x00


	//----- nvinfo : EIATTR_SPARSE_MMA_MASK
	.align		4
.L_51:
        /*0068*/ 	.byte	0x03, 0x50
        /*006a*/ 	.short	0x0000


	//----- nvinfo : EIATTR_MAXREG_COUNT
	.align		4
        /*006c*/ 	.byte	0x03, 0x1b
        /*006e*/ 	.short	0x00ff


	//----- nvinfo : EIATTR_MERCURY_ISA_VERSION
	.align		4
        /*0070*/ 	.byte	0x03, 0x5f
        /*0072*/ 	.short	0x0101


	//----- nvinfo : EIATTR_VRC_CTA_INIT_COUNT
	.align		4
        /*0074*/ 	.byte	0x02, 0x4a
	.zero		1
	.zero		1


	//----- nvinfo : EIATTR_EXIT_INSTR_OFFSETS
	.align		4
        /*0078*/ 	.byte	0x04, 0x1c
        /*007a*/ 	.short	(.L_53 - .L_52)


	//   ....[0]....
.L_52:
        /*007c*/ 	.word	0x00000060


	//   ....[1]....
        /*0080*/ 	.word	0x00000160


	//   ....[2]....
        /*0084*/ 	.word	0x00000200


	//   ....[3]....
        /*0088*/ 	.word	0x00000420


	//   ....[4]....
        /*008c*/ 	.word	0x000004f0


	//   ....[5]....
        /*0090*/ 	.word	0x00000b50


	//   ....[6]....
        /*0094*/ 	.word	0x00000e70


	//   ....[7]....
        /*0098*/ 	.word	0x00001080


	//   ....[8]....
        /*009c*/ 	.word	0x000010c0


	//   ....[9]....
        /*00a0*/ 	.word	0x00001160


	//----- nvinfo : EIATTR_CRS_STACK_SIZE
	.align		4
.L_53:
        /*00a4*/ 	.byte	0x04, 0x1e
        /*00a6*/ 	.short	(.L_55 - .L_54)
.L_54:
        /*00a8*/ 	.word	0x00000000


	//----- nvinfo : EIATTR_CBANK_PARAM_SIZE
	.align		4
.L_55:
        /*00ac*/ 	.byte	0x03, 0x19
        /*00ae*/ 	.short	0x0028


	//----- nvinfo : EIATTR_PARAM_CBANK
	.align		4
        /*00b0*/ 	.byte	0x04, 0x0a
        /*00b2*/ 	.short	(.L_57 - .L_56)
	.align		4
.L_56:
        /*00b4*/ 	.word	index@(.nv.constant0.dema_batch_f32)
        /*00b8*/ 	.short	0x0380
        /*00ba*/ 	.short	0x0028


	//----- nvinfo : EIATTR_SW_WAR
	.align		4
.L_57:
        /*00bc*/ 	.byte	0x04, 0x36
        /*00be*/ 	.short	(.L_59 - .L_58)
.L_58:
        /*00c0*/ 	.word	0x00000008
.L_59:


//--------------------- .nv.callgraph             --------------------------
	.section	.nv.callgraph,"",@"SHT_CUDA_CALLGRAPH"
	.align	4
	.sectionentsize	8
	.align		4
        /*0000*/ 	.word	0x00000000
	.align		4
        /*0004*/ 	.word	0xffffffff
	.align		4
        /*0008*/ 	.word	0x00000000
	.align		4
        /*000c*/ 	.word	0xfffffffe
	.align		4
        /*0010*/ 	.word	0x00000000
	.align		4
        /*0014*/ 	.word	0xfffffffd
	.align		4
        /*0018*/ 	.word	0x00000000
	.align		4
        /*001c*/ 	.word	0xfffffffc


//--------------------- .text.dema_many_series_one_param_time_major_f32 --------------------------
	.section	.text.dema_many_series_one_param_time_major_f32,"ax",@progbits
	.align	128
        .global         dema_many_series_one_param_time_major_f32
        .type           dema_many_series_one_param_time_major_f32,@function
        .size           dema_many_series_one_param_time_major_f32,(.L_x_57 - dema_many_series_one_param_time_major_f32)
        .other          dema_many_series_one_param_time_major_f32,@"STO_CUDA_ENTRY STV_DEFAULT"
dema_many_series_one_param_time_major_f32:
.text.dema_many_series_one_param_time_major_f32:
[----:B------:R-:W-:Y:S08]  /*0000*/  LDC R1, c[0x0][0x37c] ;  /* 0x0000df00ff017b82 */ /* 0x000ff00000000800 */
[----:B------:R-:W0:Y:S01]  /*0010*/  LDC R0, c[0x0][0x398] ;  /* 0x0000e600ff007b82 */ /* 0x000e220000000800 */
[----:B------:R-:W0:Y:S02]  /*0020*/  LDCU UR5, c[0x0][0x390] ;  /* 0x00007200ff0577ac */ /* 0x000e240008000800 */
[----:B0-----:R-:W-:-:S04]  /*0030*/  VIMNMX R0, PT, PT, R0, UR5, PT ;  /* 0x0000000500007c48 */ /* 0x001fc8000bfe0100 */
[----:B------:R-:W-:-:S13]  /*0040*/  ISETP.GE.AND P0, PT, R0, 0x1, PT ;  /* 0x000000010000780c */ /* 0x000fda0003f06270 */
[----:B------:R-:W-:Y:S05]  /*0050*/  @!P0 EXIT ;  /* 0x000000000000894d */ /* 0x000fea0003800000 */
[----:B------:R-:W0:Y:S01]  /*0060*/  S2R R0, SR_CTAID.X ;  /* 0x0000000000007919 */ /* 0x000e220000002500 */
[----:B------:R-:W1:Y:S01]  /*0070*/  LDCU UR4, c[0x0][0x360] ;  /* 0x00006c00ff0477ac */ /* 0x000e620008000800 */
[----:B------:R-:W2:Y:S01]  /*0080*/  S2R R13, SR_TID.X ;  /* 0x00000000000d7919 */ /* 0x000ea20000002100 */
[----:B------:R-:W3:Y:S01]  /*0090*/  LDCU UR6, c[0x0][0x394] ;  /* 0x00007280ff0677ac */ /* 0x000ee20008000800 */
[----:B-1----:R-:W-:-:S06]  /*00a0*/  USHF.R.U32.HI UR4, URZ, 0x5, UR4 ;  /* 0x00000005ff047899 */ /* 0x002fcc0008011604 */
[----:B0-----:R-:W-:-:S04]  /*00b0*/  IMAD R0, R0, UR4, RZ ;  /* 0x0000000400007c24 */ /* 0x001fc8000f8e02ff */
[----:B--2---:R-:W-:-:S05]  /*00c0*/  IMAD R0, R0, 0x20, R13 ;  /* 0x0000002000007824 */ /* 0x004fca00078e020d */
[----:B------:R-:W-:-:S04]  /*00d0*/  LOP3.LUT R0, R0, 0xffffffe0, RZ, 0xc0, !PT ;  /* 0xffffffe000007812 */ /* 0x000fc800078ec0ff */
[----:B------:R-:W-:-:S04]  /*00e0*/  LOP3.LUT R12, R0, 0x1f, R13, 0xf8, !PT ;  /* 0x0000001f000c7812 */ /* 0x000fc800078ef80d */
[----:B---3--:R-:W-:-:S13]  /*00f0*/  ISETP.GE.AND P0, PT, R12, UR6, PT ;  /* 0x000000060c007c0c */ /* 0x008fda000bf06270 */
[----:B------:R-:W-:Y:S05]  /*0100*/  @P0 EXIT ;  /* 0x000000000000094d */ /* 0x000fea0003800000 */
[----:B------:R-:W0:Y:S01]  /*0110*/  LDC.64 R4, c[0x0][0x388] ;  /* 0x0000e200ff047b82 */ /* 0x000e220000000a00 */
[----:B------:R-:W1:Y:S01]  /*0120*/  LDCU.64 UR10, c[0x0][0x358] ;  /* 0x00006b00ff0a77ac */ /* 0x000e620008000a00 */
[----:B0-----:R-:W-:-:S05]  /*0130*/  IMAD.WIDE R4, R12, 0x4, R4 ;  /* 0x000000040c047825 */ /* 0x001fca00078e0204 */
[----:B-1----:R0:W5:Y:S01]  /*0140*/  LDG.E.CONSTANT R0, desc[UR10][R4.64] ;  /* 0x0000000a04007981 */ /* 0x002162000c1e9900 */
[----:B------:R-:W-:Y:S01]  /*0150*/  I2FP.F32.U32 R2, UR5 ;  /* 0x0000000500027c45 */ /* 0x000fe20008201000 */
[----:B------:R-:W-:Y:S01]  /*0160*/  UMOV UR4, 0x40000000 ;  /* 0x4000000000047882 */ /* 0x000fe20000000000 */
[----:B------:R-:W-:Y:S01]  /*0170*/  SHF.R.S32.HI R13, RZ, 0x1f, R12 ;  /* 0x0000001fff0d7819 */ /* 0x000fe2000001140c */
[----:B------:R-:W-:Y:S02]  /*0180*/  IMAD.U32 R8, RZ, RZ, UR4 ;  /* 0x00000004ff087e24 */ /* 0x000fe4000f8e00ff */
[----:B------:R-:W-:-:S04]  /*0190*/  FADD R3, R2, 1 ;  /* 0x3f80000002037421 */ /* 0x000fc80000000000 */
[----:B------:R-:W1:Y:S08]  /*01a0*/  MUFU.RCP R2, R3 ;  /* 0x0000000300027308 */ /* 0x000e700000001000 */
[----:B------:R-:W2:Y:S01]  /*01b0*/  FCHK P0, R8, R3 ;  /* 0x0000000308007302 */ /* 0x000ea20000000000 */
[----:B-1----:R-:W-:-:S04]  /*01c0*/  FFMA R7, -R3, R2, 1 ;  /* 0x3f80000003077423 */ /* 0x002fc80000000102 */
[----:B------:R-:W-:-:S04]  /*01d0*/  FFMA R2, R2, R7, R2 ;  /* 0x0000000702027223 */ /* 0x000fc80000000002 */
[----:B------:R-:W-:-:S04]  /*01e0*/  FFMA R6, R2, 2, RZ ;  /* 0x4000000002067823 */ /* 0x000fc800000000ff */
[----:B------:R-:W-:-:S04]  /*01f0*/  FFMA R7, -R3, R6, 2 ;  /* 0x4000000003077423 */ /* 0x000fc80000000106 */
[----:B------:R-:W-:Y:S01]  /*0200*/  FFMA R2, R2, R7, R6 ;  /* 0x0000000702027223 */ /* 0x000fe20000000006 */
[----:B0-2---:R-:W-:Y:S06]  /*0210*/  @!P0 BRA `(.L_x_0) ;  /* 0x00000000000c8947 */ /* 0x005fec0003800000 */
[----:B------:R-:W-:-:S07]  /*0220*/  MOV R4, 0x240 ;  /* 0x0000024000047802 */ /* 0x000fce0000000f00 */
[----:B-----5:R-:W-:Y:S05]  /*0230*/  CALL.REL.NOINC `($__internal_0_$__cuda_sm3x_div_rn_noftz_f32_slowpath) ;  /* 0x0000001000b47944 */ /* 0x020fea0003c00000 */
[----:B------:R-:W-:-:S07]  /*0240*/  IMAD.MOV.U32 R2, RZ, RZ, R3 ;  /* 0x000000ffff027224 */ /* 0x000fce00078e0003 */
.L_x_0:
[----:B------:R-:W0:Y:S01]  /*0250*/  LDC R3, c[0x0][0x390] ;  /* 0x0000e400ff037b82 */ /* 0x000e220000000800 */
[----:B------:R-:W1:Y:S01]  /*0260*/  LDCU UR7, c[0x0][0x398] ;  /* 0x00007300ff0777ac */ /* 0x000e620008000800 */
[----:B------:R-:W-:Y:S01]  /*0270*/  BSSY.RECONVERGENT B0, `(.L_x_1) ;  /* 0x000006c000007945 */ /* 0x000fe20003800200 */
[----:B0----5:R-:W-:-:S04]  /*0280*/  IADD3 R3, PT, PT, R0, -0x1, R3 ;  /* 0xffffffff00037810 */ /* 0x021fc80007ffe003 */
[----:B-1----:R-:W-:-:S04]  /*0290*/  VIMNMX R4, PT, PT, R3, UR7, PT ;  /* 0x0000000703047c48 */ /* 0x002fc8000bfe0100 */
[----:B------:R-:W-:-:S13]  /*02a0*/  ISETP.GE.AND P0, PT, R4, 0x1, PT ;  /* 0x000000010400780c */ /* 0x000fda0003f06270 */
[----:B------:R-:W-:Y:S05]  /*02b0*/  @!P0 BRA `(.L_x_2) ;  /* 0x00000004009c8947 */ /* 0x000fea0003800000 */
[----:B------:R-:W0:Y:S01]  /*02c0*/  LDC R5, c[0x0][0x394] ;  /* 0x0000e500ff057b82 */ /* 0x000e220000000800 */
[C---:B------:R-:W-:Y:S01]  /*02d0*/  ISETP.GE.U32.AND P1, PT, R4.reuse, 0x8, PT ;  /* 0x000000080400780c */ /* 0x040fe20003f26070 */
[----:B------:R-:W-:Y:S01]  /*02e0*/  BSSY.RECONVERGENT B1, `(.L_x_3) ;  /* 0x000002c000017945 */ /* 0x000fe20003800200 */
[----:B------:R-:W-:Y:S01]  /*02f0*/  LOP3.LUT R6, R4, 0x7, RZ, 0xc0, !PT ;  /* 0x0000000704067812 */ /* 0x000fe200078ec0ff */
[----:B------:R-:W-:-:S03]  /*0300*/  IMAD.MOV.U32 R8, RZ, RZ, RZ ;  /* 0x000000ffff087224 */ /* 0x000fc600078e00ff */
[----:B------:R-:W-:Y:S02]  /*0310*/  ISETP.NE.AND P0, PT, R6, RZ, PT ;  /* 0x000000ff0600720c */ /* 0x000fe40003f05270 */
[----:B0-----:R-:W-:-:S05]  /*0320*/  SHF.R.S32.HI R10, RZ, 0x1f, R5 ;  /* 0x0000001fff0a7819 */ /* 0x001fca0000011405 */
[----:B------:R-:W-:Y:S06]  /*0330*/  @!P1 BRA `(.L_x_4) ;  /* 0x0000000000989947 */ /* 0x000fec0003800000 */
[----:B------:R-:W0:Y:S01]  /*0340*/  LDCU.64 UR4, c[0x0][0x3a0] ;  /* 0x00007400ff0477ac */ /* 0x000e220008000a00 */
[----:B------:R-:W-:Y:S01]  /*0350*/  LOP3.LUT R8, R4, 0x7ffffff8, RZ, 0xc0, !PT ;  /* 0x7ffffff804087812 */ /* 0x000fe200078ec0ff */
[C---:B------:R-:W-:Y:S01]  /*0360*/  IMAD.SHL.U32 R11, R5.reuse, 0x4, RZ ;  /* 0x00000004050b7824 */ /* 0x040fe200078e00ff */
[C-C-:B------:R-:W-:Y:S02]  /*0370*/  SHF.L.U64.HI R26, R5.reuse, 0x5, R10.reuse ;  /* 0x00000005051a7819 */ /* 0x140fe4000001020a */
[----:B------:R-:W-:Y:S01]  /*0380*/  SHF.L.U64.HI R9, R5, 0x2, R10 ;  /* 0x0000000205097819 */ /* 0x000fe2000001020a */
[----:B------:R-:W-:Y:S01]  /*0390*/  IMAD.MOV R27, RZ, RZ, -R8 ;  /* 0x000000ffff1b7224 */ /* 0x000fe200078e0a08 */
[----:B0-----:R-:W-:-:S04]  /*03a0*/  LEA R28, P1, R12, UR4, 0x2 ;  /* 0x000000040c1c7c11 */ /* 0x001fc8000f8210ff */
[----:B------:R-:W-:-:S09]  /*03b0*/  LEA.HI.X R7, R12, UR5, R13, 0x2, P1 ;  /* 0x000000050c077c11 */ /* 0x000fd200088f140d */
.L_x_5:
[-C--:B-1----:R-:W-:Y:S01]  /*03c0*/  IADD3 R18, P1, PT, R28, R11.reuse, RZ ;  /* 0x0000000b1c127210 */ /* 0x082fe20007f3e0ff */
[----:B------:R-:W-:Y:S01]  /*03d0*/  IMAD.MOV.U32 R29, RZ, RZ, 0x7fc00000 ;  /* 0x7fc00000ff1d7424 */ /* 0x000fe200078e00ff */
[-C--:B------:R-:W-:Y:S01]  /*03e0*/  MOV R24, R28.reuse ;  /* 0x0000001c00187202 */ /* 0x080fe20000000f00 */
[----:B------:R-:W-:Y:S01]  /*03f0*/  IMAD.MOV.U32 R25, RZ, RZ, R7 ;  /* 0x000000ffff197224 */ /* 0x000fe200078e0007 */
[----:B------:R-:W-:Y:S01]  /*0400*/  LEA R28, P2, R5, R28, 0x5 ;  /* 0x0000001c051c7211 */ /* 0x000fe200078428ff */
[--C-:B------:R-:W-:Y:S01]  /*0410*/  IMAD.X R19, R7, 0x1, R9.reuse, P1 ;  /* 0x0000000107137824 */ /* 0x100fe200008e0609 */
[-C--:B------:R-:W-:Y:S01]  /*0420*/  IADD3 R22, P1, PT, R18, R11.reuse, RZ ;  /* 0x0000000b12167210 */ /* 0x080fe20007f3e0ff */
[----:B------:R-:W-:Y:S01]  /*0430*/  VIADD R27, R27, 0x8 ;  /* 0x000000081b1b7836 */ /* 0x000fe20000000000 */
[----:B------:R-:W-:Y:S01]  /*0440*/  STG.E desc[UR10][R24.64], R29 ;  /* 0x0000001d18007986 */ /* 0x000fe2000c10190a */
[----:B------:R-:W-:Y:S02]  /*0450*/  IMAD.X R7, R7, 0x1, R26, P2 ;  /* 0x0000000107077824 */ /* 0x000fe400010e061a */
[--C-:B------:R-:W-:Y:S01]  /*0460*/  IMAD.X R23, R19, 0x1, R9.reuse, P1 ;  /* 0x0000000113177824 */ /* 0x100fe200008e0609 */
[-C--:B------:R-:W-:Y:S01]  /*0470*/  IADD3 R14, P1, PT, R22, R11.reuse, RZ ;  /* 0x0000000b160e7210 */ /* 0x080fe20007f3e0ff */
[----:B------:R0:W-:Y:S04]  /*0480*/  STG.E desc[UR10][R18.64], R29 ;  /* 0x0000001d12007986 */ /* 0x0001e8000c10190a */
[--C-:B------:R-:W-:Y:S01]  /*0490*/  IMAD.X R15, R23, 0x1, R9.reuse, P1 ;  /* 0x00000001170f7824 */ /* 0x100fe200008e0609 */
[-C--:B------:R-:W-:Y:S01]  /*04a0*/  IADD3 R16, P1, PT, R14, R11.reuse, RZ ;  /* 0x0000000b0e107210 */ /* 0x080fe20007f3e0ff */
[----:B------:R1:W-:Y:S04]  /*04b0*/  STG.E desc[UR10][R22.64], R29 ;  /* 0x0000001d16007986 */ /* 0x0003e8000c10190a */
[----:B------:R-:W-:Y:S01]  /*04c0*/  IMAD.X R17, R15, 0x1, R9, P1 ;  /* 0x000000010f117824 */ /* 0x000fe200008e0609 */
[----:B------:R1:W-:Y:S01]  /*04d0*/  STG.E desc[UR10][R14.64], R29 ;  /* 0x0000001d0e007986 */ /* 0x0003e2000c10190a */
[----:B0-----:R-:W-:-:S03]  /*04e0*/  IADD3 R18, P1, PT, R16, R11, RZ ;  /* 0x0000000b10127210 */ /* 0x001fc60007f3e0ff */
[----:B------:R1:W-:Y:S02]  /*04f0*/  STG.E desc[UR10][R16.64], R29 ;  /* 0x0000001d10007986 */ /* 0x0003e4000c10190a */
[----:B------:R-:W-:Y:S01]  /*0500*/  IMAD.X R19, R17, 0x1, R9, P1 ;  /* 0x0000000111137824 */ /* 0x000fe200008e0609 */
[----:B------:R-:W-:-:S04]  /*0510*/  IADD3 R20, P1, PT, R18, R11, RZ ;  /* 0x0000000b12147210 */ /* 0x000fc80007f3e0ff */
[----:B------:R1:W-:Y:S01]  /*0520*/  STG.E desc[UR10][R18.64], R29 ;  /* 0x0000001d12007986 */ /* 0x0003e2000c10190a */
[----:B------:R-:W-:Y:S01]  /*0530*/  IMAD.X R21, R19, 0x1, R9, P1 ;  /* 0x0000000113157824 */ /* 0x000fe200008e0609 */
[----:B------:R-:W-:-:S04]  /*0540*/  IADD3 R24, P1, PT, R20, R11, RZ ;  /* 0x0000000b14187210 */ /* 0x000fc80007f3e0ff */
[----:B------:R1:W-:Y:S01]  /*0550*/  STG.E desc[UR10][R20.64], R29 ;  /* 0x0000001d14007986 */ /* 0x0003e2000c10190a */
[----:B------:R-:W-:Y:S01]  /*0560*/  IMAD.X R25, R21, 0x1, R9, P1 ;  /* 0x0000000115197824 */ /* 0x000fe200008e0609 */
[----:B------:R-:W-:-:S04]  /*0570*/  ISETP.NE.AND P1, PT, R27, RZ, PT ;  /* 0x000000ff1b00720c */ /* 0x000fc80003f25270 */
[----:B------:R1:W-:Y:S09]  /*0580*/  STG.E desc[UR10][R24.64], R29 ;  /* 0x0000001d18007986 */ /* 0x0003f2000c10190a */
[----:B------:R-:W-:Y:S05]  /*0590*/  @P1 BRA `(.L_x_5) ;  /* 0xfffffffc00881947 */ /* 0x000fea000383ffff */
.L_x_4:
[----:B------:R-:W-:Y:S05]  /*05a0*/  BSYNC.RECONVERGENT B1 ;  /* 0x0000000000017941 */ /* 0x000fea0003800200 */
.L_x_3:
[----:B------:R-:W-:Y:S05]  /*05b0*/  @!P0 BRA `(.L_x_2) ;  /* 0x0000000000dc8947 */ /* 0x000fea0003800000 */
[----:B------:R-:W-:Y:S01]  /*05c0*/  ISETP.GE.U32.AND P1, PT, R6, 0x4, PT ;  /* 0x000000040600780c */ /* 0x000fe20003f26070 */
[----:B------:R-:W-:Y:S01]  /*05d0*/  BSSY.RECONVERGENT B1, `(.L_x_6) ;  /* 0x0000017000017945 */ /* 0x000fe20003800200 */
[----:B-1----:R-:W-:-:S04]  /*05e0*/  LOP3.LUT R20, R4, 0x3, RZ, 0xc0, !PT ;  /* 0x0000000304147812 */ /* 0x002fc800078ec0ff */
[----:B------:R-:W-:-:S07]  /*05f0*/  ISETP.NE.AND P0, PT, R20, RZ, PT ;  /* 0x000000ff1400720c */ /* 0x000fce0003f05270 */
[----:B------:R-:W-:Y:S06]  /*0600*/  @!P1 BRA `(.L_x_7) ;  /* 0x00000000004c9947 */ /* 0x000fec0003800000 */
[----:B------:R-:W0:Y:S01]  /*0610*/  LDCU.64 UR4, c[0x0][0x3a0] ;  /* 0x00007400ff0477ac */ /* 0x000e220008000a00 */
[C---:B------:R-:W-:Y:S01]  /*0620*/  IMAD.WIDE.U32 R16, R8.reuse, R5, R12 ;  /* 0x0000000508107225 */ /* 0x040fe200078e000c */
[C---:B------:R-:W-:Y:S02]  /*0630*/  SHF.L.U32 R19, R5.reuse, 0x2, RZ ;  /* 0x0000000205137819 */ /* 0x040fe400000006ff */
[----:B------:R-:W-:Y:S01]  /*0640*/  SHF.L.U64.HI R11, R5, 0x2, R10 ;  /* 0x00000002050b7819 */ /* 0x000fe2000001020a */
[C---:B------:R-:W-:Y:S02]  /*0650*/  IMAD R7, R8.reuse, R10, R17 ;  /* 0x0000000a08077224 */ /* 0x040fe400078e0211 */
[----:B------:R-:W-:Y:S02]  /*0660*/  IMAD.MOV.U32 R9, RZ, RZ, 0x7fc00000 ;  /* 0x7fc00000ff097424 */ /* 0x000fe400078e00ff */
[----:B------:R-:W-:Y:S01]  /*0670*/  VIADD R8, R8, 0x4 ;  /* 0x0000000408087836 */ /* 0x000fe20000000000 */
[----:B0-----:R-:W-:-:S04]  /*0680*/  LEA R6, P2, R16, UR4, 0x2 ;  /* 0x0000000410067c11 */ /* 0x001fc8000f8410ff */
[-C--:B------:R-:W-:Y:S02]  /*0690*/  IADD3 R14, P1, PT, R6, R19.reuse, RZ ;  /* 0x00000013060e7210 */ /* 0x080fe40007f3e0ff */
[----:B------:R-:W-:Y:S02]  /*06a0*/  LEA.HI.X R7, R16, UR5, R7, 0x2, P2 ;  /* 0x0000000510077c11 */ /* 0x000fe400090f1407 */
[----:B------:R-:W-:-:S03]  /*06b0*/  IADD3 R16, P2, PT, R14, R19, RZ ;  /* 0x000000130e107210 */ /* 0x000fc60007f5e0ff */
[--C-:B------:R-:W-:Y:S01]  /*06c0*/  IMAD.X R15, R7, 0x1, R11.reuse, P1 ;  /* 0x00000001070f7824 */ /* 0x100fe200008e060b */
[----:B------:R-:W-:Y:S01]  /*06d0*/  IADD3 R18, P1, PT, R16, R19, RZ ;  /* 0x0000001310127210 */ /* 0x000fe20007f3e0ff */
[----:B------:R0:W-:Y:S02]  /*06e0*/  STG.E desc[UR10][R6.64], R9 ;  /* 0x0000000906007986 */ /* 0x0001e4000c10190a */
[--C-:B------:R-:W-:Y:S02]  /*06f0*/  IMAD.X R17, R15, 0x1, R11.reuse, P2 ;  /* 0x000000010f117824 */ /* 0x100fe400010e060b */
[----:B------:R0:W-:Y:S02]  /*0700*/  STG.E desc[UR10][R14.64], R9 ;  /* 0x000000090e007986 */ /* 0x0001e4000c10190a */
[----:B------:R-:W-:Y:S02]  /*0710*/  IMAD.X R19, R17, 0x1, R11, P1 ;  /* 0x0000000111137824 */ /* 0x000fe400008e060b */
[----:B------:R0:W-:Y:S04]  /*0720*/  STG.E desc[UR10][R16.64], R9 ;  /* 0x0000000910007986 */ /* 0x0001e8000c10190a */
[----:B------:R0:W-:Y:S02]  /*0730*/  STG.E desc[UR10][R18.64], R9 ;  /* 0x0000000912007986 */ /* 0x0001e4000c10190a */
.L_x_7:
[----:B------:R-:W-:Y:S05]  /*0740*/  BSYNC.RECONVERGENT B1 ;  /* 0x0000000000017941 */ /* 0x000fea0003800200 */
.L_x_6:
[----:B------:R-:W-:Y:S05]  /*0750*/  @!P0 BRA `(.L_x_2) ;  /* 0x0000000000748947 */ /* 0x000fea0003800000 */
[----:B------:R-:W-:Y:S01]  /*0760*/  ISETP.NE.AND P1, PT, R20, 0x1, PT ;  /* 0x000000011400780c */ /* 0x000fe20003f25270 */
[----:B------:R-:W-:Y:S01]  /*0770*/  BSSY.RECONVERGENT B1, `(.L_x_8) ;  /* 0x0000011000017945 */ /* 0x000fe20003800200 */
[----:B------:R-:W-:-:S04]  /*0780*/  LOP3.LUT R4, R4, 0x1, RZ, 0xc0, !PT ;  /* 0x0000000104047812 */ /* 0x000fc800078ec0ff */
[----:B------:R-:W-:-:S07]  /*0790*/  ISETP.NE.U32.AND P0, PT, R4, 0x1, PT ;  /* 0x000000010400780c */ /* 0x000fce0003f05070 */
[----:B------:R-:W-:Y:S06]  /*07a0*/  @!P1 BRA `(.L_x_9) ;  /* 0x0000000000349947 */ /* 0x000fec0003800000 */
[----:B------:R-:W1:Y:S01]  /*07b0*/  LDCU.64 UR4, c[0x0][0x3a0] ;  /* 0x00007400ff0477ac */ /* 0x000e620008000a00 */
[----:B0-----:R-:W-:Y:S02]  /*07c0*/  IMAD.MOV.U32 R6, RZ, RZ, R12 ;  /* 0x000000ffff067224 */ /* 0x001fe400078e000c */
[----:B------:R-:W-:Y:S02]  /*07d0*/  IMAD.MOV.U32 R7, RZ, RZ, R13 ;  /* 0x000000ffff077224 */ /* 0x000fe400078e000d */
[----:B------:R-:W-:Y:S02]  /*07e0*/  IMAD.MOV.U32 R9, RZ, RZ, 0x7fc00000 ;  /* 0x7fc00000ff097424 */ /* 0x000fe400078e00ff */
[----:B------:R-:W-:-:S04]  /*07f0*/  IMAD.WIDE.U32 R6, R8, R5, R6 ;  /* 0x0000000508067225 */ /* 0x000fc800078e0006 */
[C---:B------:R-:W-:Y:S01]  /*0800*/  IMAD R7, R8.reuse, R10, R7 ;  /* 0x0000000a08077224 */ /* 0x040fe200078e0207 */
[----:B------:R-:W-:Y:S02]  /*0810*/  IADD3 R8, PT, PT, R8, 0x2, RZ ;  /* 0x0000000208087810 */ /* 0x000fe40007ffe0ff */
[----:B-1----:R-:W-:-:S04]  /*0820*/  LEA R14, P1, R6, UR4, 0x2 ;  /* 0x00000004060e7c11 */ /* 0x002fc8000f8210ff */
[----:B------:R-:W-:Y:S02]  /*0830*/  LEA.HI.X R15, R6, UR5, R7, 0x2, P1 ;  /* 0x00000005060f7c11 */ /* 0x000fe400088f1407 */
[----:B------:R-:W-:-:S03]  /*0840*/  LEA R6, P1, R5, R14, 0x2 ;  /* 0x0000000e05067211 */ /* 0x000fc600078210ff */
[----:B------:R1:W-:Y:S01]  /*0850*/  STG.E desc[UR10][R14.64], R9 ;  /* 0x000000090e007986 */ /* 0x0003e2000c10190a */
[----:B------:R-:W-:-:S05]  /*0860*/  LEA.HI.X R7, R5, R15, R10, 0x2, P1 ;  /* 0x0000000f05077211 */ /* 0x000fca00008f140a */
[----:B------:R1:W-:Y:S04]  /*0870*/  STG.E desc[UR10][R6.64], R9 ;  /* 0x0000000906007986 */ /* 0x0003e8000c10190a */
.L_x_9:
[----:B------:R-:W-:Y:S05]  /*0880*/  BSYNC.RECONVERGENT B1 ;  /* 0x0000000000017941 */ /* 0x000fea0003800200 */
.L_x_8:
[----:B------:R-:W-:Y:S05]  /*0890*/  @P0 BRA `(.L_x_2) ;  /* 0x0000000000240947 */ /* 0x000fea0003800000 */
[----:B------:R-:W2:Y:S01]  /*08a0*/  LDCU.64 UR4, c[0x0][0x3a0] ;  /* 0x00007400ff0477ac */ /* 0x000ea20008000a00 */
[----:B01----:R-:W-:Y:S02]  /*08b0*/  IMAD.MOV.U32 R6, RZ, RZ, R12 ;  /* 0x000000ffff067224 */ /* 0x003fe400078e000c */
[----:B------:R-:W-:Y:S02]  /*08c0*/  IMAD.MOV.U32 R7, RZ, RZ, R13 ;  /* 0x000000ffff077224 */ /* 0x000fe400078e000d */
[----:B------:R-:W-:-:S04]  /*08d0*/  IMAD.WIDE.U32 R4, R8, R5, R6 ;  /* 0x0000000508047225 */ /* 0x000fc800078e0006 */
[----:B------:R-:W-:Y:S01]  /*08e0*/  IMAD R5, R8, R10, R5 ;  /* 0x0000000a08057224 */ /* 0x000fe200078e0205 */
[----:B--2---:R-:W-:-:S04]  /*08f0*/  LEA R6, P0, R4, UR4, 0x2 ;  /* 0x0000000404067c11 */ /* 0x004fc8000f8010ff */
[----:B------:R-:W-:Y:S01]  /*0900*/  LEA.HI.X R7, R4, UR5, R5, 0x2, P0 ;  /* 0x0000000504077c11 */ /* 0x000fe200080f1405 */
[----:B------:R-:W-:-:S05]  /*0910*/  IMAD.MOV.U32 R5, RZ, RZ, 0x7fc00000 ;  /* 0x7fc00000ff057424 */ /* 0x000fca00078e00ff */
[----:B------:R2:W-:Y:S03]  /*0920*/  STG.E desc[UR10][R6.64], R5 ;  /* 0x0000000506007986 */ /* 0x0005e6000c10190a */
.L_x_2:
[----:B------:R-:W-:Y:S05]  /*0930*/  BSYNC.RECONVERGENT B0 ;  /* 0x0000000000007941 */ /* 0x000fea0003800200 */
.L_x_1:
[----:B------:R-:W-:-:S13]  /*0940*/  ISETP.GE.AND P0, PT, R0, UR7, PT ;  /* 0x0000000700007c0c */ /* 0x000fda000bf06270 */
[----:B------:R-:W-:Y:S05]  /*0950*/  @P0 EXIT ;  /* 0x000000000000094d */ /* 0x000fea0003800000 */
[----:B------:R-:W3:Y:S01]  /*0960*/  LDCU.64 UR4, c[0x0][0x380] ;  /* 0x00007000ff0477ac */ /* 0x000ee20008000a00 */
[C---:B------:R-:W-:Y:S01]  /*0970*/  IMAD.SHL.U32 R10, R12.reuse, 0x4, RZ ;  /* 0x000000040c0a7824 */ /* 0x040fe200078e00ff */
[----:B------:R-:W-:Y:S02]  /*0980*/  SHF.L.U64.HI R11, R12, 0x2, R13 ;  /* 0x000000020c0b7819 */ /* 0x000fe4000001020d */
[----:B--2---:R-:W-:Y:S01]  /*0990*/  CS2R R4, SRZ ;  /* 0x0000000000047805 */ /* 0x004fe2000001ff00 */
[----:B------:R-:W2:Y:S01]  /*09a0*/  LDCU.64 UR8, c[0x0][0x3a0] ;  /* 0x00007400ff0877ac */ /* 0x000ea20008000a00 */
[----:B------:R-:W-:Y:S01]  /*09b0*/  PRMT R12, RZ, 0x7610, R12 ;  /* 0x00007610ff0c7816 */ /* 0x000fe2000000000c */
[----:B------:R-:W-:Y:S01]  /*09c0*/  UISETP.GE.U32.AND UP0, UPT, UR7, 0x4, UPT ;  /* 0x000000040700788c */ /* 0x000fe2000bf06070 */
[C---:B---3--:R-:W-:Y:S01]  /*09d0*/  IADD3 R8, P0, PT, R10.reuse, UR4, RZ ;  /* 0x000000040a087c10 */ /* 0x048fe2000ff1e0ff */
[----:B------:R-:W-:Y:S01]  /*09e0*/  UMOV UR4, URZ ;  /* 0x000000ff00047c82 */ /* 0x000fe20008000000 */
[----:B--2---:R-:W-:Y:S01]  /*09f0*/  IADD3 R10, P1, PT, R10, UR8, RZ ;  /* 0x000000080a0a7c10 */ /* 0x004fe2000ff3e0ff */
[----:B------:R-:W-:Y:S01]  /*0a00*/  ULOP3.LUT UR8, UR7, 0x3, URZ, 0xc0, !UPT ;  /* 0x0000000307087892 */ /* 0x000fe2000f8ec0ff */
[----:B------:R-:W-:-:S02]  /*0a10*/  IADD3.X R13, PT, PT, R11, UR5, RZ, P0, !PT ;  /* 0x000000050b0d7c10 */ /* 0x000fc400087fe4ff */
[----:B------:R-:W-:Y:S02]  /*0a20*/  IADD3.X R11, PT, PT, R11, UR9, RZ, P1, !PT ;  /* 0x000000090b0b7c10 */ /* 0x000fe40008ffe4ff */
[----:B------:R-:W-:Y:S07]  /*0a30*/  BRA.U !UP0, `(.L_x_10) ;  /* 0x0000000508fc7547 */ /* 0x000fee000b800000 */
[----:B01----:R-:W0:Y:S01]  /*0a40*/  LDC R6, c[0x0][0x394] ;  /* 0x0000e500ff067b82 */ /* 0x003e220000000800 */
[----:B------:R-:W-:Y:S01]  /*0a50*/  PRMT R12, RZ, 0x7610, R12 ;  /* 0x00007610ff0c7816 */ /* 0x000fe2000000000c */
[----:B------:R-:W-:Y:S01]  /*0a60*/  IMAD.MOV.U32 R4, RZ, RZ, RZ ;  /* 0x000000ffff047224 */ /* 0x000fe200078e00ff */
[----:B------:R-:W-:Y:S01]  /*0a70*/  ULOP3.LUT UR4, UR7, 0x7ffffffc, URZ, 0xc0, !UPT ;  /* 0x7ffffffc07047892 */ /* 0x000fe2000f8ec0ff */
[----:B------:R-:W-:-:S11]  /*0a80*/  UMOV UR5, URZ ;  /* 0x000000ff00057c82 */ /* 0x000fd60008000000 */
.L_x_23:
[----:B------:R-:W-:-:S05]  /*0a90*/  IMAD.MOV.U32 R9, RZ, RZ, R13 ;  /* 0x000000ffff097224 */ /* 0x000fca00078e000d */
[----:B------:R1:W5:Y:S01]  /*0aa0*/  LDG.E.CONSTANT R13, desc[UR10][R8.64] ;  /* 0x0000000a080d7981 */ /* 0x000362000c1e9900 */
[----:B------:R-:W-:Y:S01]  /*0ab0*/  LOP3.LUT P0, R12, R12, 0xff, RZ, 0xc0, !PT ;  /* 0x000000ff0c0c7812 */ /* 0x000fe2000780c0ff */
[----:B------:R-:W-:Y:S03]  /*0ac0*/  BSSY.RECONVERGENT B0, `(.L_x_11) ;  /* 0x0000019000007945 */ /* 0x000fe60003800200 */
[----:B------:R-:W-:-:S13]  /*0ad0*/  ISETP.NE.OR P0, PT, R0, UR5, P0 ;  /* 0x0000000500007c0c */ /* 0x000fda0008705670 */
[----:B-1----:R-:W-:Y:S05]  /*0ae0*/  @P0 BRA `(.L_x_12) ;  /* 0x00000000002c0947 */ /* 0x002fea0003800000 */
[----:B------:R-:W-:Y:S01]  /*0af0*/  ISETP.GE.AND P1, PT, R0, R3, PT ;  /* 0x000000030000720c */ /* 0x000fe20003f26270 */
[--C-:B-----5:R-:W-:Y:S01]  /*0b00*/  IMAD.MOV.U32 R5, RZ, RZ, R13.reuse ;  /* 0x000000ffff057224 */ /* 0x120fe200078e000d */
[----:B------:R-:W-:Y:S01]  /*0b10*/  PLOP3.LUT P0, PT, PT, PT, PT, 0x8, 0x80 ;  /* 0x000000000080781c */ /* 0x000fe20003f0e170 */
[----:B------:R-:W-:-:S10]  /*0b20*/  IMAD.MOV.U32 R4, RZ, RZ, R13 ;  /* 0x000000ffff047224 */ /* 0x000fd400078e000d */
[----:B------:R-:W-:Y:S05]  /*0b30*/  @!P1 BRA `(.L_x_13) ;  /* 0x0000000000449947 */ /* 0x000fea0003800000 */
[----:B------:R-:W-:Y:S01]  /*0b40*/  FADD R4, R13, R13 ;  /* 0x0000000d0d047221 */ /* 0x000fe20000000000 */
[----:B------:R-:W-:-:S03]  /*0b50*/  MOV R5, R13 ;  /* 0x0000000d00057202 */ /* 0x000fc60000000f00 */
[----:B------:R-:W-:Y:S01]  /*0b60*/  FADD R7, -R13, R4 ;  /* 0x000000040d077221 */ /* 0x000fe20000000100 */
[----:B------:R-:W-:-:S04]  /*0b70*/  IMAD.MOV.U32 R4, RZ, RZ, R13 ;  /* 0x000000ffff047224 */ /* 0x000fc800078e000d */
[----:B------:R1:W-:Y:S01]  /*0b80*/  STG.E desc[UR10][R10.64], R7 ;  /* 0x000000070a007986 */ /* 0x0003e2000c10190a */
[----:B------:R-:W-:Y:S05]  /*0b90*/  BRA `(.L_x_13) ;  /* 0x00000000002c7947 */ /* 0x000fea0003800000 */
.L_x_12:
[----:B------:R-:W-:Y:S02]  /*0ba0*/  ISETP.NE.AND P1, PT, R12, RZ, PT ;  /* 0x000000ff0c00720c */ /* 0x000fe40003f25270 */
[----:B------:R-:W-:-:S11]  /*0bb0*/  PLOP3.LUT P0, PT, PT, PT, PT, 0x80, 0x8 ;  /* 0x000000000008781c */ /* 0x000fd60003f0f070 */
[----:B------:R-:W-:Y:S05]  /*0bc0*/  @!P1 BRA `(.L_x_13) ;  /* 0x0000000000209947 */ /* 0x000fea0003800000 */
[----:B-----5:R-:W-:Y:S01]  /*0bd0*/  FADD R12, -R5, R13 ;  /* 0x0000000d050c7221 */ /* 0x020fe20000000100 */
[----:B------:R-:W-:-:S03]  /*0be0*/  ISETP.LE.AND P0, PT, R3, UR5, PT ;  /* 0x0000000503007c0c */ /* 0x000fc6000bf03270 */
[----:B------:R-:W-:-:S04]  /*0bf0*/  FFMA R5, R12, R2, R5 ;  /* 0x000000020c057223 */ /* 0x000fc80000000005 */
[----:B------:R-:W-:-:S04]  /*0c00*/  FADD R7, -R4, R5 ;  /* 0x0000000504077221 */ /* 0x000fc80000000100 */
[----:B------:R-:W-:-:S04]  /*0c10*/  FFMA R4, R7, R2, R4 ;  /* 0x0000000207047223 */ /* 0x000fc80000000004 */
[----:B------:R-:W-:-:S05]  /*0c20*/  @P0 FFMA R7, R5, 2, -R4 ;  /* 0x4000000005070823 */ /* 0x000fca0000000804 */
[----:B------:R2:W-:Y:S01]  /*0c30*/  @P0 STG.E desc[UR10][R10.64], R7 ;  /* 0x000000070a000986 */ /* 0x0005e2000c10190a */
[----:B------:R-:W-:-:S13]  /*0c40*/  PLOP3.LUT P0, PT, PT, PT, PT, 0x8, 0x80 ;  /* 0x000000000080781c */ /* 0x000fda0003f0e170 */
.L_x_13:
[----:B------:R-:W-:Y:S05]  /*0c50*/  BSYNC.RECONVERGENT B0 ;  /* 0x0000000000007941 */ /* 0x000fea0003800200 */
.L_x_11:
[----:B0-----:R-:W-:-:S05]  /*0c60*/  IMAD.WIDE R8, R6, 0x4, R8 ;  /* 0x0000000406087825 */ /* 0x001fca00078e0208 */
[----:B------:R0:W5:Y:S01]  /*0c70*/  LDG.E.CONSTANT R12, desc[UR10][R8.64] ;  /* 0x0000000a080c7981 */ /* 0x000162000c1e9900 */
[----:B------:R-:W-:Y:S01]  /*0c80*/  UIADD3 UR6, UPT, UPT, UR5, 0x1, URZ ;  /* 0x0000000105067890 */ /* 0x000fe2000fffe0ff */
[----:B------:R-:W-:Y:S01]  /*0c90*/  BSSY.RECONVERGENT B0, `(.L_x_14) ;  /* 0x0000019000007945 */ /* 0x000fe20003800200 */
[----:B-12---:R-:W-:-:S04]  /*0ca0*/  IMAD.WIDE R10, R6, 0x4, R10 ;  /* 0x00000004060a7825 */ /* 0x006fc800078e020a */
[----:B------:R-:W-:-:S13]  /*0cb0*/  ISETP.EQ.AND P1, PT, R0, UR6, PT ;  /* 0x0000000600007c0c */ /* 0x000fda000bf22270 */
[----:B0-----:R-:W-:Y:S05]  /*0cc0*/  @P0 BRA P1, `(.L_x_15) ;  /* 0x0000000000300947 */ /* 0x001fea0000800000 */
[----:B------:R-:W-:Y:S01]  /*0cd0*/  PLOP3.LUT P1, PT, PT, PT, PT, 0x80, 0x8 ;  /* 0x000000000008781c */ /* 0x000fe20003f2f070 */
[----:B------:R-:W-:-:S12]  /*0ce0*/  @P0 BRA `(.L_x_16) ;  /* 0x00000000004c0947 */ /* 0x000fd80003800000 */
[----:B------:R-:W-:Y:S01]  /*0cf0*/  ISETP.LE.AND P0, PT, R3, UR6, PT ;  /* 0x0000000603007c0c */ /* 0x000fe2000bf03270 */
[----:B-----5:R-:W-:Y:S01]  /*0d00*/  FADD R12, -R5, R12 ;  /* 0x0000000c050c7221 */ /* 0x020fe20000000100 */
[----:B------:R-:W-:-:S03]  /*0d10*/  PLOP3.LUT P1, PT, PT, PT, PT, 0x8, 0x80 ;  /* 0x000000000080781c */ /* 0x000fc60003f2e170 */
[----:B------:R-:W-:-:S04]  /*0d20*/  FFMA R5, R12, R2, R5 ;  /* 0x000000020c057223 */ /* 0x000fc80000000005 */
[----:B------:R-:W-:-:S04]  /*0d30*/  FADD R7, -R4, R5 ;  /* 0x0000000504077221 */ /* 0x000fc80000000100 */
[----:B------:R-:W-:Y:S01]  /*0d40*/  FFMA R4, R7, R2, R4 ;  /* 0x0000000207047223 */ /* 0x000fe20000000004 */
[----:B------:R-:W-:Y:S06]  /*0d50*/  @!P0 BRA `(.L_x_16) ;  /* 0x0000000000308947 */ /* 0x000fec0003800000 */
[----:B------:R-:W-:-:S05]  /*0d60*/  FFMA R7, R5, 2, -R4 ;  /* 0x4000000005077823 */ /* 0x000fca0000000804 */
[----:B------:R1:W-:Y:S01]  /*0d70*/  STG.E desc[UR10][R10.64], R7 ;  /* 0x000000070a007986 */ /* 0x0003e2000c10190a */
[----:B------:R-:W-:Y:S05]  /*0d80*/  BRA `(.L_x_16) ;  /* 0x0000000000247947 */ /* 0x000fea0003800000 */
.L_x_15:
[----:B------:R-:W-:Y:S01]  /*0d90*/  ISETP.GE.AND P0, PT, R0, R3, PT ;  /* 0x000000030000720c */ /* 0x000fe20003f06270 */
[----:B-----5:R-:W-:Y:S01]  /*0da0*/  IMAD.MOV.U32 R5, RZ, RZ, R12 ;  /* 0x000000ffff057224 */ /* 0x020fe200078e000c */
[----:B------:R-:W-:-:S11]  /*0db0*/  PLOP3.LUT P1, PT, PT, PT, PT, 0x8, 0x80 ;  /* 0x000000000080781c */ /* 0x000fd60003f2e170 */
[--C-:B------:R-:W-:Y:S01]  /*0dc0*/  @P0 FADD R4, R12, R12.reuse ;  /* 0x0000000c0c040221 */ /* 0x100fe20000000000 */
[----:B------:R-:W-:-:S03]  /*0dd0*/  @P0 IMAD.MOV.U32 R5, RZ, RZ, R12 ;  /* 0x000000ffff050224 */ /* 0x000fc600078e000c */
[----:B------:R-:W-:Y:S01]  /*0de0*/  @P0 FADD R7, -R12, R4 ;  /* 0x000000040c070221 */ /* 0x000fe20000000100 */
[--C-:B------:R-:W-:Y:S02]  /*0df0*/  IMAD.MOV.U32 R4, RZ, RZ, R12.reuse ;  /* 0x000000ffff047224 */ /* 0x100fe400078e000c */
[----:B------:R-:W-:Y:S02]  /*0e00*/  @P0 IMAD.MOV.U32 R4, RZ, RZ, R12 ;  /* 0x000000ffff040224 */ /* 0x000fe400078e000c */
[----:B------:R0:W-:Y:S05]  /*0e10*/  @P0 STG.E desc[UR10][R10.64], R7 ;  /* 0x000000070a000986 */ /* 0x0001ea000c10190a */
.L_x_16:
[----:B------:R-:W-:Y:S05]  /*0e20*/  BSYNC.RECONVERGENT B0 ;  /* 0x0000000000007941 */ /* 0x000fea0003800200 */
.L_x_14:
[----:B------:R-:W-:-:S05]  /*0e30*/  IMAD.WIDE R8, R6, 0x4, R8 ;  /* 0x0000000406087825 */ /* 0x000fca00078e0208 */
[----:B-----5:R2:W5:Y:S01]  /*0e40*/  LDG.E.CONSTANT R12, desc[UR10][R8.64] ;  /* 0x0000000a080c7981 */ /* 0x020562000c1e9900 */
[----:B------:R-:W-:Y:S01]  /*0e50*/  UIADD3 UR6, UPT, UPT, UR5, 0x2, URZ ;  /* 0x0000000205067890 */ /* 0x000fe2000fffe0ff */
[----:B------:R-:W-:Y:S01]  /*0e60*/  BSSY.RECONVERGENT B0, `(.L_x_17) ;  /* 0x0000019000007945 */ /* 0x000fe20003800200 */
[----:B01----:R-:W-:-:S04]  /*0e70*/  IMAD.WIDE R10, R6, 0x4, R10 ;  /* 0x00000004060a7825 */ /* 0x003fc800078e020a */
[----:B------:R-:W-:-:S13]  /*0e80*/  ISETP.EQ.AND P0, PT, R0, UR6, PT ;  /* 0x0000000600007c0c */ /* 0x000fda000bf02270 */
[----:B--2---:R-:W-:Y:S05]  /*0e90*/  @P1 BRA P0, `(.L_x_18) ;  /* 0x0000000000301947 */ /* 0x004fea0000000000 */
        /* <DEDUP_REMOVED lines=12> */
.L_x_18:
[----:B------:R-:W-:Y:S01]  /*0f60*/  ISETP.GE.AND P1, PT, R0, R3, PT ;  /* 0x000000030000720c */ /* 0x000fe20003f26270 */
[----:B-----5:R-:W-:Y:S01]  /*0f70*/  IMAD.MOV.U32 R5, RZ, RZ, R12 ;  /* 0x000000ffff057224 */ /* 0x020fe200078e000c */
[----:B------:R-:W-:-:S11]  /*0f80*/  PLOP3.LUT P0, PT, PT, PT, PT, 0x8, 0x80 ;  /* 0x000000000080781c */ /* 0x000fd60003f0e170 */
[----:B------:R-:W-:Y:S01]  /*0f90*/  @P1 FADD R4, R12, R12 ;  /* 0x0000000c0c041221 */ /* 0x000fe20000000000 */
[----:B------:R-:W-:-:S03]  /*0fa0*/  @P1 MOV R5, R12 ;  /* 0x0000000c00051202 */ /* 0x000fc60000000f00 */
[----:B------:R-:W-:Y:S01]  /*0fb0*/  @P1 FADD R7, -R12, R4 ;  /* 0x000000040c071221 */ /* 0x000fe20000000100 */
[--C-:B------:R-:W-:Y:S02]  /*0fc0*/  IMAD.MOV.U32 R4, RZ, RZ, R12.reuse ;  /* 0x000000ffff047224 */ /* 0x100fe400078e000c */
[----:B------:R-:W-:Y:S02]  /*0fd0*/  @P1 IMAD.MOV.U32 R4, RZ, RZ, R12 ;  /* 0x000000ffff041224 */ /* 0x000fe400078e000c */
[----:B------:R0:W-:Y:S05]  /*0fe0*/  @P1 STG.E desc[UR10][R10.64], R7 ;  /* 0x000000070a001986 */ /* 0x0001ea000c10190a */
.L_x_19:
[----:B------:R-:W-:Y:S05]  /*0ff0*/  BSYNC.RECONVERGENT B0 ;  /* 0x0000000000007941 */ /* 0x000fea0003800200 */
.L_x_17:
[----:B------:R-:W-:-:S05]  /*1000*/  IMAD.WIDE R8, R6, 0x4, R8 ;  /* 0x0000000406087825 */ /* 0x000fca00078e0208 */
[----:B------:R2:W5:Y:S01]  /*1010*/  LDG.E.CONSTANT R13, desc[UR10][R8.64] ;  /* 0x0000000a080d7981 */ /* 0x000562000c1e9900 */
[----:B------:R-:W-:Y:S01]  /*1020*/  UIADD3 UR6, UPT, UPT, UR5, 0x3, URZ ;  /* 0x0000000305067890 */ /* 0x000fe2000fffe0ff */
[----:B------:R-:W-:Y:S01]  /*1030*/  BSSY.RECONVERGENT B0, `(.L_x_20) ;  /* 0x0000019000007945 */ /* 0x000fe20003800200 */
[----:B01----:R-:W-:-:S04]  /*1040*/  IMAD.WIDE R10, R6, 0x4, R10 ;  /* 0x00000004060a7825 */ /* 0x003fc800078e020a */
[----:B------:R-:W-:-:S13]  /*1050*/  ISETP.EQ.AND P1, PT, R0, UR6, PT ;  /* 0x0000000600007c0c */ /* 0x000fda000bf22270 */
[----:B--2---:R-:W-:Y:S05]  /*1060*/  @P0 BRA P1, `(.L_x_21) ;  /* 0x0000000000300947 */ /* 0x004fea0000800000 */
[----:B-----5:R-:W-:Y:S01]  /*1070*/  PRMT R12, RZ, 0x7610, R12 ;  /* 0x00007610ff0c7816 */ /* 0x020fe2000000000c */
[----:B------:R-:W-:Y:S06]  /*1080*/  @P0 BRA `(.L_x_22) ;  /* 0x00000000004c0947 */ /* 0x000fec0003800000 */
[----:B------:R-:W-:Y:S01]  /*1090*/  ISETP.LE.AND P0, PT, R3, UR6, PT ;  /* 0x0000000603007c0c */ /* 0x000fe2000bf03270 */
[----:B------:R-:W-:-:S04]  /*10a0*/  FADD R12, -R5, R13 ;  /* 0x0000000d050c7221 */ /* 0x000fc80000000100 */
[----:B------:R-:W-:Y:S01]  /*10b0*/  FFMA R5, R12, R2, R5 ;  /* 0x000000020c057223 */ /* 0x000fe20000000005 */
[----:B------:R-:W-:-:S03]  /*10c0*/  IMAD.MOV.U32 R12, RZ, RZ, 0x1 ;  /* 0x00000001ff0c7424 */ /* 0x000fc600078e00ff */
[----:B------:R-:W-:-:S04]  /*10d0*/  FADD R7, -R4, R5 ;  /* 0x0000000504077221 */ /* 0x000fc80000000100 */
[----:B------:R-:W-:Y:S01]  /*10e0*/  FFMA R4, R7, R2, R4 ;  /* 0x0000000207047223 */ /* 0x000fe20000000004 */
[----:B------:R-:W-:Y:S06]  /*10f0*/  @!P0 BRA `(.L_x_22) ;  /* 0x0000000000308947 */ /* 0x000fec0003800000 */
[----:B------:R-:W-:-:S05]  /*1100*/  FFMA R7, R5, 2, -R4 ;  /* 0x4000000005077823 */ /* 0x000fca0000000804 */
[----:B------:R1:W-:Y:S01]  /*1110*/  STG.E desc[UR10][R10.64], R7 ;  /* 0x000000070a007986 */ /* 0x0003e2000c10190a */
[----:B------:R-:W-:Y:S05]  /*1120*/  BRA `(.L_x_22) ;  /* 0x0000000000247947 */ /* 0x000fea0003800000 */
.L_x_21:
[----:B------:R-:W-:Y:S01]  /*1130*/  ISETP.GE.AND P0, PT, R0, R3, PT ;  /* 0x000000030000720c */ /* 0x000fe20003f06270 */
[----:B-----5:R-:W-:Y:S02]  /*1140*/  IMAD.MOV.U32 R5, RZ, RZ, R13 ;  /* 0x000000ffff057224 */ /* 0x020fe400078e000d */
[----:B------:R-:W-:-:S10]  /*1150*/  IMAD.MOV.U32 R12, RZ, RZ, 0x1 ;  /* 0x00000001ff0c7424 */ /* 0x000fd400078e00ff */
[--C-:B------:R-:W-:Y:S01]  /*1160*/  @P0 FADD R4, R13, R13.reuse ;  /* 0x0000000d0d040221 */ /* 0x100fe20000000000 */
[----:B------:R-:W-:-:S03]  /*1170*/  @P0 IMAD.MOV.U32 R5, RZ, RZ, R13 ;  /* 0x000000ffff050224 */ /* 0x000fc600078e000d */
[----:B------:R-:W-:Y:S01]  /*1180*/  @P0 FADD R7, -R13, R4 ;  /* 0x000000040d070221 */ /* 0x000fe20000000100 */
[--C-:B------:R-:W-:Y:S02]  /*1190*/  IMAD.MOV.U32 R4, RZ, RZ, R13.reuse ;  /* 0x000000ffff047224 */ /* 0x100fe400078e000d */
[----:B------:R-:W-:Y:S02]  /*11a0*/  @P0 IMAD.MOV.U32 R4, RZ, RZ, R13 ;  /* 0x000000ffff040224 */ /* 0x000fe400078e000d */
[----:B------:R0:W-:Y:S05]  /*11b0*/  @P0 STG.E desc[UR10][R10.64], R7 ;  /* 0x000000070a000986 */ /* 0x0001ea000c10190a */
.L_x_22:
[----:B------:R-:W-:Y:S05]  /*11c0*/  BSYNC.RECONVERGENT B0 ;  /* 0x0000000000007941 */ /* 0x000fea0003800200 */
.L_x_20:
[----:B------:R-:W-:Y:S01]  /*11d0*/  UIADD3 UR5, UPT, UPT, UR5, 0x4, URZ ;  /* 0x0000000405057890 */ /* 0x000fe2000fffe0ff */
[----:B------:R-:W-:-:S03]  /*11e0*/  IMAD.WIDE R8, R6, 0x4, R8 ;  /* 0x0000000406087825 */ /* 0x000fc600078e0208 */
[----:B------:R-:W-:Y:S01]  /*11f0*/  UISETP.NE.AND UP0, UPT, UR5, UR4, UPT ;  /* 0x000000040500728c */ /* 0x000fe2000bf05270 */
[----:B01----:R-:W-:Y:S01]  /*1200*/  IMAD.WIDE R10, R6, 0x4, R10 ;  /* 0x00000004060a7825 */ /* 0x003fe200078e020a */
[----:B------:R-:W-:-:S07]  /*1210*/  MOV R13, R9 ;  /* 0x00000009000d7202 */ /* 0x000fce0000000f00 */
[----:B------:R-:W-:Y:S05]  /*1220*/  BRA.U UP0, `(.L_x_23) ;  /* 0xfffffff900187547 */ /* 0x000fea000b83ffff */
.L_x_10:
[----:B------:R-:W-:-:S13]  /*1230*/  ISETP.NE.AND P0, PT, RZ, UR8, PT ;  /* 0x00000008ff007c0c */ /* 0x000fda000bf05270 */
[----:B------:R-:W-:Y:S05]  /*1240*/  @!P0 EXIT ;  /* 0x000000000000894d */ /* 0x000fea0003800000 */
[----:B01----:R-:W-:Y:S01]  /*1250*/  IADD3 R16, PT, PT, -R0, UR4, RZ ;  /* 0x0000000400107c10 */ /* 0x003fe2000fffe1ff */
[----:B------:R-:W0:Y:S01]  /*1260*/  LDCU UR9, c[0x0][0x394] ;  /* 0x00007280ff0977ac */ /* 0x000e220008000800 */
[----:B------:R-:W-:Y:S01]  /*1270*/  UIADD3 UR5, UPT, UPT, -UR8, URZ, URZ ;  /* 0x000000ff08057290 */ /* 0x000fe2000fffe1ff */
[----:B------:R-:W-:Y:S01]  /*1280*/  UMOV UR6, URZ ;  /* 0x000000ff00067c82 */ /* 0x000fe20008000000 */
[----:B------:R-:W-:-:S10]  /*1290*/  UMOV UR7, URZ ;  /* 0x000000ff00077c82 */ /* 0x000fd40008000000 */
.L_x_27:
[----:B-----5:R-:W-:-:S04]  /*12a0*/  IADD3 R14, P0, PT, R8, UR6, RZ ;  /* 0x00000006080e7c10 */ /* 0x020fc8000ff1e0ff */
[----:B------:R-:W-:-:S05]  /*12b0*/  IADD3.X R15, PT, PT, R13, UR7, RZ, P0, !PT ;  /* 0x000000070d0f7c10 */ /* 0x000fca00087fe4ff */
[----:B-1----:R1:W5:Y:S01]  /*12c0*/  LDG.E.CONSTANT R14, desc[UR10][R14.64] ;  /* 0x0000000a0e0e7981 */ /* 0x002362000c1e9900 */
[----:B------:R-:W-:Y:S01]  /*12d0*/  LOP3.LUT P1, R12, R12, 0xff, RZ, 0xc0, !PT ;  /* 0x000000ff0c0c7812 */ /* 0x000fe2000782c0ff */
[----:B------:R-:W-:Y:S01]  /*12e0*/  UIADD3 UR5, UPT, UPT, UR5, 0x1, URZ ;  /* 0x0000000105057890 */ /* 0x000fe2000fffe0ff */
[----:B------:R-:W-:Y:S01]  /*12f0*/  ISETP.EQ.AND P2, PT, R16, RZ, PT ;  /* 0x000000ff1000720c */ /* 0x000fe20003f42270 */
[----:B------:R-:W-:Y:S01]  /*1300*/  BSSY.RECONVERGENT B0, `(.L_x_24) ;  /* 0x000001b000007945 */ /* 0x000fe20003800200 */
[----:B--2---:R-:W-:Y:S01]  /*1310*/  IADD3 R6, P0, PT, R10, UR6, RZ ;  /* 0x000000060a067c10 */ /* 0x004fe2000ff1e0ff */
[----:B------:R-:W-:-:S03]  /*1320*/  UISETP.NE.AND UP0, UPT, UR5, URZ, UPT ;  /* 0x000000ff0500728c */ /* 0x000fc6000bf05270 */
[----:B------:R-:W-:-:S07]  /*1330*/  IADD3.X R7, PT, PT, R11, UR7, RZ, P0, !PT ;  /* 0x000000070b077c10 */ /* 0x000fce00087fe4ff */
[----:B-1----:R-:W-:Y:S05]  /*1340*/  @!P1 BRA P2, `(.L_x_25) ;  /* 0x0000000000349947 */ /* 0x002fea0001000000 */
[----:B------:R-:W-:Y:S02]  /*1350*/  ISETP.NE.AND P0, PT, R12, RZ, PT ;  /* 0x000000ff0c00720c */ /* 0x000fe40003f05270 */
[----:B------:R-:W-:-:S11]  /*1360*/  PRMT R12, RZ, 0x7610, R12 ;  /* 0x00007610ff0c7816 */ /* 0x000fd6000000000c */
[----:B------:R-:W-:Y:S05]  /*1370*/  @!P0 BRA `(.L_x_26) ;  /* 0x00000000004c8947 */ /* 0x000fea0003800000 */
[----:B------:R-:W-:Y:S01]  /*1380*/  ISETP.LE.AND P0, PT, R3, UR4, PT ;  /* 0x0000000403007c0c */ /* 0x000fe2000bf03270 */
[----:B-----5:R-:W-:-:S04]  /*1390*/  FADD R12, -R5, R14 ;  /* 0x0000000e050c7221 */ /* 0x020fc80000000100 */
        /* <DEDUP_REMOVED lines=8> */
.L_x_25:
        /* <DEDUP_REMOVED lines=9> */
.L_x_26:
[----:B0-----:R-:W-:Y:S05]  /*14b0*/  BSYNC.RECONVERGENT B0 ;  /* 0x0000000000007941 */ /* 0x001fea0003800200 */
.L_x_24:
[----:B------:R-:W-:Y:S01]  /*14c0*/  VIADD R16, R16, 0x1 ;  /* 0x0000000110107836 */ /* 0x000fe20000000000 */
[----:B------:R-:W-:Y:S02]  /*14d0*/  UIADD3 UR4, UPT, UPT, UR4, 0x1, URZ ;  /* 0x0000000104047890 */ /* 0x000fe4000fffe0ff */
[----:B------:R-:W-:Y:S01]  /*14e0*/  UIMAD.WIDE UR6, UR9, 0x4, UR6 ;  /* 0x00000004090678a5 */ /* 0x000fe2000f8e0206 */
[----:B------:R-:W-:Y:S11]  /*14f0*/  BRA.U UP0, `(.L_x_27) ;  /* 0xfffffffd00687547 */ /* 0x000ff6000b83ffff */
[----:B------:R-:W-:Y:S05]  /*1500*/  EXIT ;  /* 0x000000000000794d */ /* 0x000fea0003800000 */
        .weak           $__internal_0_$__cuda_sm3x_div_rn_noftz_f32_slowpath
        .type           $__internal_0_$__cuda_sm3x_div_rn_noftz_f32_slowpath,@function
        .size           $__internal_0_$__cuda_sm3x_div_rn_noftz_f32_slowpath,(.L_x_57 - $__internal_0_$__cuda_sm3x_div_rn_noftz_f32_slowpath)
$__internal_0_$__cuda_sm3x_div_rn_noftz_f32_slowpath:
[--C-:B------:R-:W-:Y:S01]  /*1510*/  SHF.R.U32.HI R2, RZ, 0x17, R3.reuse ;  /* 0x00000017ff027819 */ /* 0x100fe20000011603 */
[----:B------:R-:W-:-:S03]  /*1520*/  IMAD.MOV.U32 R6, RZ, RZ, R3 ;  /* 0x000000ffff067224 */ /* 0x000fc600078e0003 */
[----:B------:R-:W-:-:S04]  /*1530*/  LOP3.LUT R5, R2, 0xff, RZ, 0xc0, !PT ;  /* 0x000000ff02057812 */ /* 0x000fc800078ec0ff */
[----:B------:R-:W-:-:S04]  /*1540*/  IADD3 R7, PT, PT, R5, -0x1, RZ ;  /* 0xffffffff05077810 */ /* 0x000fc80007ffe0ff */
[----:B------:R-:W-:-:S13]  /*1550*/  ISETP.GT.U32.AND P0, PT, R7, 0xfd, PT ;  /* 0x000000fd0700780c */ /* 0x000fda0003f04070 */
[----:B------:R-:W-:Y:S01]  /*1560*/  @!P0 IMAD.MOV.U32 R8, RZ, RZ, RZ ;  /* 0x000000ffff088224 */ /* 0x000fe200078e00ff */
[----:B------:R-:W-:Y:S06]  /*1570*/  @!P0 BRA `(.L_x_28) ;  /* 0x0000000000408947 */ /* 0x000fec0003800000 */
[----:B------:R-:W-:Y:S01]  /*1580*/  FSETP.GTU.FTZ.AND P0, PT, |R3|, +INF , PT ;  /* 0x7f8000000300780b */ /* 0x000fe20003f1c200 */
[----:B------:R-:W-:-:S12]  /*1590*/  IMAD.MOV.U32 R2, RZ, RZ, R3 ;  /* 0x000000ffff027224 */ /* 0x000fd800078e0003 */
[----:B------:R-:W-:Y:S05]  /*15a0*/  @P0 BRA `(.L_x_29) ;  /* 0x0000000400280947 */ /* 0x000fea0003800000 */
[----:B------:R-:W-:-:S05]  /*15b0*/  IMAD.MOV.U32 R3, RZ, RZ, 0x40000000 ;  /* 0x40000000ff037424 */ /* 0x000fca00078e00ff */
[----:B------:R-:W-:-:S13]  /*15c0*/  LOP3.LUT P0, RZ, R6, 0x7fffffff, R3, 0xc8, !PT ;  /* 0x7fffffff06ff7812 */ /* 0x000fda000780c803 */
[----:B------:R-:W-:Y:S05]  /*15d0*/  @!P0 BRA `(.L_x_30) ;  /* 0x0000000400148947 */ /* 0x000fea0003800000 */
[----:B------:R-:W-:Y:S02]  /*15e0*/  FSETP.NEU.FTZ.AND P0, PT, |R2|, +INF , PT ;  /* 0x7f8000000200780b */ /* 0x000fe40003f1d200 */
[----:B------:R-:W-:-:S04]  /*15f0*/  LOP3.LUT P1, RZ, R3, 0x7fffffff, RZ, 0xc0, !PT ;  /* 0x7fffffff03ff7812 */ /* 0x000fc8000782c0ff */
[----:B------:R-:W-:-:S13]  /*1600*/  PLOP3.LUT P0, PT, P0, P1, PT, 0x2f, 0xf2 ;  /* 0x0000000000f2781c */ /* 0x000fda0000702577 */
[----:B------:R-:W-:Y:S05]  /*1610*/  @P0 BRA `(.L_x_31) ;  /* 0x0000000000fc0947 */ /* 0x000fea0003800000 */
[----:B------:R-:W-:-:S13]  /*1620*/  LOP3.LUT P0, RZ, R6, 0x7fffffff, RZ, 0xc0, !PT ;  /* 0x7fffffff06ff7812 */ /* 0x000fda000780c0ff */
[----:B------:R-:W-:Y:S05]  /*1630*/  @!P0 BRA `(.L_x_32) ;  /* 0x0000000000e88947 */ /* 0x000fea0003800000 */
[----:B------:R-:W-:Y:S01]  /*1640*/  ISETP.GE.AND P0, PT, R7, RZ, PT ;  /* 0x000000ff0700720c */ /* 0x000fe20003f06270 */
[----:B------:R-:W-:-:S12]  /*1650*/  IMAD.MOV.U32 R8, RZ, RZ, RZ ;  /* 0x000000ffff087224 */ /* 0x000fd800078e00ff */
[----:B------:R-:W-:Y:S01]  /*1660*/  @!P0 FFMA R6, R2, 1.84467440737095516160e+19, RZ ;  /* 0x5f80000002068823 */ /* 0x000fe200000000ff */
[----:B------:R-:W-:-:S07]  /*1670*/  @!P0 VIADD R8, R8, 0x40 ;  /* 0x0000004008088836 */ /* 0x000fce0000000000 */
.L_x_28:
[----:B------:R-:W-:Y:S01]  /*1680*/  LEA R3, R5, 0xc0800000, 0x17 ;  /* 0xc080000005037811 */ /* 0x000fe200078eb8ff */
[----:B------:R-:W-:Y:S01]  /*1690*/  UMOV UR4, 0x40000000 ;  /* 0x4000000000047882 */ /* 0x000fe20000000000 */
[----:B------:R-:W-:Y:S01]  /*16a0*/  IADD3 R5, PT, PT, R8, 0x80, -R5 ;  /* 0x0000008008057810 */ /* 0x000fe20007ffe805 */
[----:B------:R-:W-:Y:S02]  /*16b0*/  UIADD3 UR4, UPT, UPT, UR4, -0x800000, URZ ;  /* 0xff80000004047890 */ /* 0x000fe4000fffe0ff */
[----:B------:R-:W-:-:S04]  /*16c0*/  IMAD.IADD R6, R6, 0x1, -R3 ;  /* 0x0000000106067824 */ /* 0x000fc800078e0a03 */
[----:B------:R-:W0:Y:S01]  /*16d0*/  MUFU.RCP R2, R6 ;  /* 0x0000000600027308 */ /* 0x000e220000001000 */
[----:B------:R-:W-:-:S04]  /*16e0*/  FADD.FTZ R3, -R6, -RZ ;  /* 0x800000ff06037221 */ /* 0x000fc80000010100 */
[----:B0-----:R-:W-:-:S04]  /*16f0*/  FFMA R7, R2, R3, 1 ;  /* 0x3f80000002077423 */ /* 0x001fc80000000003 */
[----:B------:R-:W-:-:S04]  /*1700*/  FFMA R2, R2, R7, R2 ;  /* 0x0000000702027223 */ /* 0x000fc80000000002 */
[----:B------:R-:W-:-:S04]  /*1710*/  FFMA R7, R2, UR4, RZ ;  /* 0x0000000402077c23 */ /* 0x000fc800080000ff */
[----:B------:R-:W-:-:S04]  /*1720*/  FFMA R10, R3, R7, UR4 ;  /* 0x00000004030a7e23 */ /* 0x000fc80008000007 */
[----:B------:R-:W-:-:S04]  /*1730*/  FFMA R7, R2, R10, R7 ;  /* 0x0000000a02077223 */ /* 0x000fc80000000007 */
[----:B------:R-:W-:-:S04]  /*1740*/  FFMA R10, R3, R7, UR4 ;  /* 0x00000004030a7e23 */ /* 0x000fc80008000007 */
[----:B------:R-:W-:-:S05]  /*1750*/  FFMA R3, R2, R10, R7 ;  /* 0x0000000a02037223 */ /* 0x000fca0000000007 */
[----:B------:R-:W-:-:S04]  /*1760*/  SHF.R.U32.HI R6, RZ, 0x17, R3 ;  /* 0x00000017ff067819 */ /* 0x000fc80000011603 */
[----:B------:R-:W-:-:S04]  /*1770*/  LOP3.LUT R6, R6, 0xff, RZ, 0xc0, !PT ;  /* 0x000000ff06067812 */ /* 0x000fc800078ec0ff */
[----:B------:R-:W-:-:S05]  /*1780*/  IADD3 R8, PT, PT, R6, R5, RZ ;  /* 0x0000000506087210 */ /* 0x000fca0007ffe0ff */
[----:B------:R-:W-:-:S05]  /*1790*/  VIADD R6, R8, 0xffffffff ;  /* 0xffffffff08067836 */ /* 0x000fca0000000000 */
[----:B------:R-:W-:-:S13]  /*17a0*/  ISETP.GE.U32.AND P0, PT, R6, 0xfe, PT ;  /* 0x000000fe0600780c */ /* 0x000fda0003f06070 */
[----:B------:R-:W-:Y:S05]  /*17b0*/  @!P0 BRA `(.L_x_33) ;  /* 0x0000000000808947 */ /* 0x000fea0003800000 */
[----:B------:R-:W-:-:S13]  /*17c0*/  ISETP.GT.AND P0, PT, R8, 0xfe, PT ;  /* 0x000000fe0800780c */ /* 0x000fda0003f04270 */
[----:B------:R-:W-:Y:S05]  /*17d0*/  @P0 BRA `(.L_x_34) ;  /* 0x00000000006c0947 */ /* 0x000fea0003800000 */
[----:B------:R-:W-:-:S13]  /*17e0*/  ISETP.GE.AND P0, PT, R8, 0x1, PT ;  /* 0x000000010800780c */ /* 0x000fda0003f06270 */
[----:B------:R-:W-:Y:S05]  /*17f0*/  @P0 BRA `(.L_x_35) ;  /* 0x0000000000980947 */ /* 0x000fea0003800000 */
[----:B------:R-:W-:Y:S02]  /*1800*/  ISETP.GE.AND P0, PT, R8, -0x18, PT ;  /* 0xffffffe80800780c */ /* 0x000fe40003f06270 */
[----:B------:R-:W-:-:S11]  /*1810*/  LOP3.LUT R3, R3, 0x80000000, RZ, 0xc0, !PT ;  /* 0x8000000003037812 */ /* 0x000fd600078ec0ff */
[----:B------:R-:W-:Y:S05]  /*1820*/  @!P0 BRA `(.L_x_35) ;  /* 0x00000000008c8947 */ /* 0x000fea0003800000 */
[-CC-:B------:R-:W-:Y:S01]  /*1830*/  FFMA.RZ R5, R2, R10.reuse, R7.reuse ;  /* 0x0000000a02057223 */ /* 0x180fe2000000c007 */
[C---:B------:R-:W-:Y:S02]  /*1840*/  ISETP.NE.AND P2, PT, R8.reuse, RZ, PT ;  /* 0x000000ff0800720c */ /* 0x040fe40003f45270 */
[----:B------:R-:W-:Y:S02]  /*1850*/  ISETP.NE.AND P1, PT, R8, RZ, PT ;  /* 0x000000ff0800720c */ /* 0x000fe40003f25270 */
[----:B------:R-:W-:Y:S01]  /*1860*/  LOP3.LUT R6, R5, 0x7fffff, RZ, 0xc0, !PT ;  /* 0x007fffff05067812 */ /* 0x000fe200078ec0ff */
[CCC-:B------:R-:W-:Y:S01]  /*1870*/  FFMA.RP R5, R2.reuse, R10.reuse, R7.reuse ;  /* 0x0000000a02057223 */ /* 0x1c0fe20000008007 */
[----:B------:R-:W-:Y:S01]  /*1880*/  FFMA.RM R2, R2, R10, R7 ;  /* 0x0000000a02027223 */ /* 0x000fe20000004007 */
[----:B------:R-:W-:Y:S01]  /*1890*/  VIADD R7, R8, 0x20 ;  /* 0x0000002008077836 */ /* 0x000fe20000000000 */
[----:B------:R-:W-:Y:S01]  /*18a0*/  LOP3.LUT R6, R6, 0x800000, RZ, 0xfc, !PT ;  /* 0x0080000006067812 */ /* 0x000fe200078efcff */
[----:B------:R-:W-:-:S02]  /*18b0*/  IMAD.MOV R8, RZ, RZ, -R8 ;  /* 0x000000ffff087224 */ /* 0x000fc400078e0a08 */
[----:B------:R-:W-:Y:S02]  /*18c0*/  FSETP.NEU.FTZ.AND P0, PT, R5, R2, PT ;  /* 0x000000020500720b */ /* 0x000fe40003f1d000 */
[----:B------:R-:W-:Y:S02]  /*18d0*/  SHF.L.U32 R7, R6, R7, RZ ;  /* 0x0000000706077219 */ /* 0x000fe400000006ff */
[----:B------:R-:W-:Y:S02]  /*18e0*/  SEL R5, R8, RZ, P2 ;  /* 0x000000ff08057207 */ /* 0x000fe40001000000 */
[----:B------:R-:W-:Y:S02]  /*18f0*/  ISETP.NE.AND P1, PT, R7, RZ, P1 ;  /* 0x000000ff0700720c */ /* 0x000fe40000f25270 */
[----:B------:R-:W-:Y:S02]  /*1900*/  SHF.R.U32.HI R5, RZ, R5, R6 ;  /* 0x00000005ff057219 */ /* 0x000fe40000011606 */
[----:B------:R-:W-:-:S02]  /*1910*/  PLOP3.LUT P0, PT, P0, P1, PT, 0xf8, 0x8f ;  /* 0x00000000008f781c */ /* 0x000fc40000703f70 */
[----:B------:R-:W-:Y:S02]  /*1920*/  SHF.R.U32.HI R7, RZ, 0x1, R5 ;  /* 0x00000001ff077819 */ /* 0x000fe40000011605 */
[----:B------:R-:W-:-:S04]  /*1930*/  SEL R2, RZ, 0x1, !P0 ;  /* 0x00000001ff027807 */ /* 0x000fc80004000000 */
[----:B------:R-:W-:-:S04]  /*1940*/  LOP3.LUT R2, R2, 0x1, R7, 0xf8, !PT ;  /* 0x0000000102027812 */ /* 0x000fc800078ef807 */
[----:B------:R-:W-:-:S05]  /*1950*/  LOP3.LUT R2, R2, R5, RZ, 0xc0, !PT ;  /* 0x0000000502027212 */ /* 0x000fca00078ec0ff */
[----:B------:R-:W-:-:S05]  /*1960*/  IMAD.IADD R2, R7, 0x1, R2 ;  /* 0x0000000107027824 */ /* 0x000fca00078e0202 */
[----:B------:R-:W-:Y:S01]  /*1970*/  LOP3.LUT R3, R2, R3, RZ, 0xfc, !PT ;  /* 0x0000000302037212 */ /* 0x000fe200078efcff */
[----:B------:R-:W-:Y:S06]  /*1980*/  BRA `(.L_x_35) ;  /* 0x0000000000347947 */ /* 0x000fec0003800000 */
.L_x_34:
[----:B------:R-:W-:-:S04]  /*1990*/  LOP3.LUT R3, R3, 0x80000000, RZ, 0xc0, !PT ;  /* 0x8000000003037812 */ /* 0x000fc800078ec0ff */
[----:B------:R-:W-:Y:S01]  /*19a0*/  LOP3.LUT R3, R3, 0x7f800000, RZ, 0xfc, !PT ;  /* 0x7f80000003037812 */ /* 0x000fe200078efcff */
[----:B------:R-:W-:Y:S06]  /*19b0*/  BRA `(.L_x_35) ;  /* 0x0000000000287947 */ /* 0x000fec0003800000 */
.L_x_33:
[----:B------:R-:W-:Y:S01]  /*19c0*/  IMAD R3, R5, 0x800000, R3 ;  /* 0x0080000005037824 */ /* 0x000fe200078e0203 */
[----:B------:R-:W-:Y:S06]  /*19d0*/  BRA `(.L_x_35) ;  /* 0x0000000000207947 */ /* 0x000fec0003800000 */
.L_x_32:
[----:B------:R-:W-:-:S04]  /*19e0*/  LOP3.LUT R3, R6, 0x80000000, R3, 0x48, !PT ;  /* 0x8000000006037812 */ /* 0x000fc800078e4803 */
[----:B------:R-:W-:Y:S01]  /*19f0*/  LOP3.LUT R3, R3, 0x7f800000, RZ, 0xfc, !PT ;  /* 0x7f80000003037812 */ /* 0x000fe200078efcff */
[----:B------:R-:W-:Y:S06]  /*1a00*/  BRA `(.L_x_35) ;  /* 0x0000000000147947 */ /* 0x000fec0003800000 */
.L_x_31:
[----:B------:R-:W-:Y:S01]  /*1a10*/  LOP3.LUT R3, R6, 0x80000000, R3, 0x48, !PT ;  /* 0x8000000006037812 */ /* 0x000fe200078e4803 */
[----:B------:R-:W-:Y:S06]  /*1a20*/  BRA `(.L_x_35) ;  /* 0x00000000000c7947 */ /* 0x000fec0003800000 */
.L_x_30:
[----:B------:R-:W0:Y:S01]  /*1a30*/  MUFU.RSQ R3, -QNAN ;  /* 0xffc0000000037908 */ /* 0x000e220000001400 */
[----:B------:R-:W-:Y:S05]  /*1a40*/  BRA `(.L_x_35) ;  /* 0x0000000000047947 */ /* 0x000fea0003800000 */
.L_x_29:
[----:B------:R-:W-:-:S07]  /*1a50*/  FADD.FTZ R3, R2, 2 ;  /* 0x4000000002037421 */ /* 0x000fce0000010000 */
.L_x_35:
[----:B------:R-:W-:-:S04]  /*1a60*/  IMAD.MOV.U32 R5, RZ, RZ, 0x0 ;  /* 0x00000000ff057424 */ /* 0x000fc800078e00ff */
[----:B0-----:R-:W-:Y:S05]  /*1a70*/  RET.REL.NODEC R4 `(dema_many_series_one_param_time_major_f32) ;  /* 0xffffffe404607950 */ /* 0x001fea0003c3ffff */
.L_x_36:
[----:B------:R-:W-:-:S00]  /*1a80*/  BRA `(.L_x_36) ;  /* 0xfffffffc00fc7947 */ /* 0x000fc0000383ffff */
[----:B------:R-:W-:-:S00]  /*1a90*/  NOP ;  /* 0x0000000000007918 */ /* 0x000fc00000000000 */
        /* <DEDUP_REMOVED lines=14> */
.L_x_57:


//--------------------- .text.dema_batch_f32      --------------------------
	.section	.text.dema_batch_f32,"ax",@progbits
	.align	128
        .global         dema_batch_f32
        .type           dema_batch_f32,@function
        .size           dema_batch_f32,(.L_x_58 - dema_batch_f32)
        .other          dema_batch_f32,@"STO_CUDA_ENTRY STV_DEFAULT"
dema_batch_f32:
.text.dema_batch_f32:
[----:B------:R-:W-:Y:S01]  /*0000*/  LDC R1, c[0x0][0x37c] ;  /* 0x0000df00ff017b82 */ /* 0x000fe20000000800 */
[----:B------:R-:W0:Y:S07]  /*0010*/  S2R R3, SR_CTAID.X ;  /* 0x0000000000037919 */ /* 0x000e2e0000002500 */
[----:B------:R-:W1:Y:S01]  /*0020*/  LDC R0, c[0x0][0x390] ;  /* 0x0000e400ff007b82 */ /* 0x000e620000000800 */
[----:B------:R-:W0:Y:S02]  /*0030*/  LDCU UR4, c[0x0][0x398] ;  /* 0x00007300ff0477ac */ /* 0x000e240008000800 */
[----:B0-----:R-:W-:-:S04]  /*0040*/  ISETP.GE.AND P0, PT, R3, UR4, PT ;  /* 0x0000000403007c0c */ /* 0x001fc8000bf06270 */
[----:B-1----:R-:W-:-:S13]  /*0050*/  ISETP.LT.OR P0, PT, R0, 0x1, P0 ;  /* 0x000000010000780c */ /* 0x002fda0000701670 */
[----:B------:R-:W-:Y:S05]  /*0060*/  @P0 EXIT ;  /* 0x000000000000094d */ /* 0x000fea0003800000 */
[----:B------:R-:W0:Y:S01]  /*0070*/  LDC.64 R4, c[0x0][0x388] ;  /* 0x0000e200ff047b82 */ /* 0x000e220000000a00 */
[----:B------:R-:W1:Y:S01]  /*0080*/  LDCU.64 UR6, c[0x0][0x358] ;  /* 0x00006b00ff0677ac */ /* 0x000e620008000a00 */
[----:B------:R-:W2:Y:S01]  /*0090*/  LDCU UR4, c[0x0][0x394] ;  /* 0x00007280ff0477ac */ /* 0x000ea20008000800 */
[----:B0-----:R-:W-:-:S05]  /*00a0*/  IMAD.WIDE.U32 R4, R3, 0x4, R4 ;  /* 0x0000000403047825 */ /* 0x001fca00078e0004 */
[----:B-1----:R-:W3:Y:S01]  /*00b0*/  LDG.E.CONSTANT R15, desc[UR6][R4.64] ;  /* 0x00000006040f7981 */ /* 0x002ee2000c1e9900 */
[----:B------:R-:W0:Y:S01]  /*00c0*/  LDCU UR5, c[0x0][0x394] ;  /* 0x00007280ff0577ac */ /* 0x000e220008000800 */
[C---:B--2---:R-:W-:Y:S01]  /*00d0*/  IADD3 R2, PT, PT, R0.reuse, -UR4, RZ ;  /* 0x8000000400027c10 */ /* 0x044fe2000fffe0ff */
[----:B------:R-:W-:Y:S02]  /*00e0*/  IMAD R10, R3, R0, RZ ;  /* 0x00000000030a7224 */ /* 0x000fe400078e02ff */
[----:B0-----:R-:W-:Y:S01]  /*00f0*/  IMAD.U32 R11, RZ, RZ, UR5 ;  /* 0x00000005ff0b7e24 */ /* 0x001fe2000f8e00ff */
[C---:B---3--:R-:W-:Y:S02]  /*0100*/  ISETP.GT.AND P0, PT, R15.reuse, RZ, PT ;  /* 0x000000ff0f00720c */ /* 0x048fe40003f04270 */
[----:B------:R-:W-:Y:S02]  /*0110*/  ISETP.LE.AND P1, PT, R15, R2, PT ;  /* 0x000000020f00720c */ /* 0x000fe40003f23270 */
[----:B------:R-:W-:-:S13]  /*0120*/  ISETP.GT.U32.AND P0, PT, R0, UR4, P0 ;  /* 0x0000000400007c0c */ /* 0x000fda0008704070 */
[----:B------:R-:W-:Y:S05]  /*0130*/  @P0 BRA P1, `(.L_x_37) ;  /* 0x0000000000340947 */ /* 0x000fea0000800000 */
[----:B------:R-:W0:Y:S02]  /*0140*/  S2R R7, SR_TID.X ;  /* 0x0000000000077919 */ /* 0x000e240000002100 */
[----:B0-----:R-:W-:-:S13]  /*0150*/  ISETP.GE.U32.AND P0, PT, R7, R0, PT ;  /* 0x000000000700720c */ /* 0x001fda0003f06070 */
[----:B------:R-:W-:Y:S05]  /*0160*/  @P0 EXIT ;  /* 0x000000000000094d */ /* 0x000fea0003800000 */
[----:B------:R-:W0:Y:S01]  /*0170*/  LDC.64 R4, c[0x0][0x3a0] ;  /* 0x0000e800ff047b82 */ /* 0x000e220000000a00 */
[----:B------:R-:W-:Y:S01]  /*0180*/  MOV R9, 0x7fc00000 ;  /* 0x7fc0000000097802 */ /* 0x000fe20000000f00 */
[----:B------:R-:W1:Y:S06]  /*0190*/  LDCU UR4, c[0x0][0x360] ;  /* 0x00006c00ff0477ac */ /* 0x000e6c0008000800 */
.L_x_38:
[----:B--2---:R-:W-:Y:S01]  /*01a0*/  IMAD.IADD R3, R10, 0x1, R7 ;  /* 0x000000010a037824 */ /* 0x004fe200078e0207 */
[----:B-1----:R-:W-:-:S03]  /*01b0*/  IADD3 R7, PT, PT, R7, UR4, RZ ;  /* 0x0000000407077c10 */ /* 0x002fc6000fffe0ff */
[----:B0-----:R-:W-:Y:S01]  /*01c0*/  IMAD.WIDE R2, R3, 0x4, R4 ;  /* 0x0000000403027825 */ /* 0x001fe200078e0204 */
[----:B------:R-:W-:-:S04]  /*01d0*/  ISETP.GE.AND P0, PT, R7, R0, PT ;  /* 0x000000000700720c */ /* 0x000fc80003f06270 */
[----:B------:R2:W-:Y:S09]  /*01e0*/  STG.E desc[UR6][R2.64], R9 ;  /* 0x0000000902007986 */ /* 0x0005f2000c101906 */
[----:B------:R-:W-:Y:S05]  /*01f0*/  @!P0 BRA `(.L_x_38) ;  /* 0xfffffffc00e88947 */ /* 0x000fea000383ffff */
[----:B------:R-:W-:Y:S05]  /*0200*/  EXIT ;  /* 0x000000000000794d */ /* 0x000fea0003800000 */
.L_x_37:
[----:B------:R-:W-:Y:S01]  /*0210*/  I2FP.F32.U32 R0, R15 ;  /* 0x0000000f00007245 */ /* 0x000fe20000201000 */
[----:B------:R-:W-:Y:S02]  /*0220*/  UMOV UR4, 0x40000000 ;  /* 0x4000000000047882 */ /* 0x000fe40000000000 */
[----:B------:R-:W-:Y:S02]  /*0230*/  IMAD.U32 R4, RZ, RZ, UR4 ;  /* 0x00000004ff047e24 */ /* 0x000fe4000f8e00ff */
[----:B------:R-:W-:-:S04]  /*0240*/  FADD R3, R0, 1 ;  /* 0x3f80000000037421 */ /* 0x000fc80000000000 */
[----:B------:R-:W0:Y:S08]  /*0250*/  MUFU.RCP R0, R3 ;  /* 0x0000000300007308 */ /* 0x000e300000001000 */
[----:B------:R-:W1:Y:S01]  /*0260*/  FCHK P0, R4, R3 ;  /* 0x0000000304007302 */ /* 0x000e620000000000 */
[----:B0-----:R-:W-:-:S04]  /*0270*/  FFMA R5, -R3, R0, 1 ;  /* 0x3f80000003057423 */ /* 0x001fc80000000100 */
[----:B------:R-:W-:-:S04]  /*0280*/  FFMA R0, R0, R5, R0 ;  /* 0x0000000500007223 */ /* 0x000fc80000000000 */
[----:B------:R-:W-:-:S04]  /*0290*/  FFMA R14, R0, 2, RZ ;  /* 0x40000000000e7823 */ /* 0x000fc800000000ff */
[----:B------:R-:W-:-:S04]  /*02a0*/  FFMA R5, -R3, R14, 2 ;  /* 0x4000000003057423 */ /* 0x000fc8000000010e */
[----:B------:R-:W-:Y:S01]  /*02b0*/  FFMA R14, R0, R5, R14 ;  /* 0x00000005000e7223 */ /* 0x000fe2000000000e */
[----:B-1----:R-:W-:Y:S06]  /*02c0*/  @!P0 BRA `(.L_x_39) ;  /* 0x00000000000c8947 */ /* 0x002fec0003800000 */
[----:B------:R-:W-:-:S07]  /*02d0*/  MOV R4, 0x2f0 ;  /* 0x000002f000047802 */ /* 0x000fce0000000f00 */
[----:B------:R-:W-:Y:S05]  /*02e0*/  CALL.REL.NOINC `($__internal_1_$__cuda_sm3x_div_rn_noftz_f32_slowpath) ;  /* 0x0000000c00a07944 */ /* 0x000fea0003c00000 */
[----:B------:R-:W-:-:S07]  /*02f0*/  MOV R14, R3 ;  /* 0x00000003000e7202 */ /* 0x000fce0000000f00 */
.L_x_39:
[----:B------:R-:W0:Y:S01]  /*0300*/  S2R R3, SR_TID.X ;  /* 0x0000000000037919 */ /* 0x000e220000002100 */
[----:B------:R-:W1:Y:S01]  /*0310*/  LDC.64 R16, c[0x0][0x390] ;  /* 0x0000e400ff107b82 */ /* 0x000e620000000a00 */
[----:B------:R-:W-:Y:S01]  /*0320*/  BSSY.RECONVERGENT B0, `(.L_x_40) ;  /* 0x000000f000007945 */ /* 0x000fe20003800200 */
[----:B-1----:R-:W-:-:S04]  /*0330*/  IADD3 R15, PT, PT, R15, -0x1, R17 ;  /* 0xffffffff0f0f7810 */ /* 0x002fc80007ffe011 */
[----:B------:R-:W-:Y:S02]  /*0340*/  VIMNMX.U32 R0, PT, PT, R15, R16, PT ;  /* 0x000000100f007248 */ /* 0x000fe40003fe0000 */
[C---:B0-----:R-:W-:Y:S02]  /*0350*/  ISETP.NE.AND P1, PT, R3.reuse, RZ, PT ;  /* 0x000000ff0300720c */ /* 0x041fe40003f25270 */
[----:B------:R-:W-:-:S13]  /*0360*/  ISETP.GE.U32.AND P0, PT, R3, R0, PT ;  /* 0x000000000300720c */ /* 0x000fda0003f06070 */
[----:B------:R-:W-:Y:S05]  /*0370*/  @P0 BRA `(.L_x_41) ;  /* 0x0000000000240947 */ /* 0x000fea0003800000 */
[----:B------:R-:W0:Y:S01]  /*0380*/  LDC R8, c[0x0][0x360] ;  /* 0x0000d800ff087b82 */ /* 0x000e220000000800 */
[----:B------:R-:W-:-:S07]  /*0390*/  MOV R9, 0x7fc00000 ;  /* 0x7fc0000000097802 */ /* 0x000fce0000000f00 */
[----:B------:R-:W1:Y:S02]  /*03a0*/  LDC.64 R6, c[0x0][0x3a0] ;  /* 0x0000e800ff067b82 */ /* 0x000e640000000a00 */
.L_x_42:
[----:B--2---:R-:W-:Y:S01]  /*03b0*/  IMAD.IADD R5, R10, 0x1, R3 ;  /* 0x000000010a057824 */ /* 0x004fe200078e0203 */
[----:B0-----:R-:W-:-:S03]  /*03c0*/  IADD3 R3, PT, PT, R8, R3, RZ ;  /* 0x0000000308037210 */ /* 0x001fc60007ffe0ff */
[----:B-1----:R-:W-:Y:S01]  /*03d0*/  IMAD.WIDE R4, R5, 0x4, R6 ;  /* 0x0000000405047825 */ /* 0x002fe200078e0206 */
[----:B------:R-:W-:-:S04]  /*03e0*/  ISETP.GE.AND P0, PT, R3, R0, PT ;  /* 0x000000000300720c */ /* 0x000fc80003f06270 */
[----:B------:R2:W-:Y:S09]  /*03f0*/  STG.E desc[UR6][R4.64], R9 ;  /* 0x0000000904007986 */ /* 0x0005f2000c101906 */
[----:B------:R-:W-:Y:S05]  /*0400*/  @!P0 BRA `(.L_x_42) ;  /* 0xfffffffc00e88947 */ /* 0x000fea000383ffff */
.L_x_41:
[----:B------:R-:W-:Y:S05]  /*0410*/  BSYNC.RECONVERGENT B0 ;  /* 0x0000000000007941 */ /* 0x000fea0003800200 */
.L_x_40:
[----:B------:R-:W-:Y:S05]  /*0420*/  @P1 EXIT ;  /* 0x000000000000194d */ /* 0x000fea0003800000 */
[----:B------:R-:W0:Y:S02]  /*0430*/  LDC.64 R6, c[0x0][0x380] ;  /* 0x0000e000ff067b82 */ /* 0x000e240000000a00 */
[----:B0-----:R-:W-:-:S06]  /*0440*/  IMAD.WIDE.U32 R12, R17, 0x4, R6 ;  /* 0x00000004110c7825 */ /* 0x001fcc00078e0006 */
[----:B------:R-:W3:Y:S01]  /*0450*/  LDG.E.CONSTANT R12, desc[UR6][R12.64] ;  /* 0x000000060c0c7981 */ /* 0x000ee2000c1e9900 */
[----:B------:R-:W-:Y:S02]  /*0460*/  ISETP.GT.AND P0, PT, R15, R17, PT ;  /* 0x000000110f00720c */ /* 0x000fe40003f04270 */
[----:B------:R-:W-:-:S04]  /*0470*/  IADD3 R19, PT, PT, R17, 0x1, RZ ;  /* 0x0000000111137810 */ /* 0x000fc80007ffe0ff */
[----:B------:R-:W-:-:S07]  /*0480*/  ISETP.GE.U32.AND P1, PT, R19, R16, PT ;  /* 0x000000101300720c */ /* 0x000fce0003f26070 */
[----:B--2---:R-:W0:Y:S01]  /*0490*/  @!P0 LDC.64 R4, c[0x0][0x3a0] ;  /* 0x0000e800ff048b82 */ /* 0x004e220000000a00 */
[----:B------:R-:W-:-:S04]  /*04a0*/  @!P0 IMAD.IADD R9, R10, 0x1, R17 ;  /* 0x000000010a098824 */ /* 0x000fc800078e0211 */
[----:B0-----:R-:W-:-:S04]  /*04b0*/  @!P0 IMAD.WIDE.U32 R4, R9, 0x4, R4 ;  /* 0x0000000409048825 */ /* 0x001fc800078e0004 */
[----:B---3--:R-:W-:-:S04]  /*04c0*/  @!P0 FADD R3, R12, R12 ;  /* 0x0000000c0c038221 */ /* 0x008fc80000000000 */
[----:B------:R-:W-:-:S05]  /*04d0*/  @!P0 FADD R3, -R12, R3 ;  /* 0x000000030c038221 */ /* 0x000fca0000000100 */
[----:B------:R0:W-:Y:S01]  /*04e0*/  @!P0 STG.E desc[UR6][R4.64], R3 ;  /* 0x0000000304008986 */ /* 0x0001e2000c101906 */
[----:B------:R-:W-:Y:S05]  /*04f0*/  @P1 EXIT ;  /* 0x000000000000194d */ /* 0x000fea0003800000 */
[----:B------:R-:W-:Y:S01]  /*0500*/  IADD3 R2, PT, PT, R2, -0x2, RZ ;  /* 0xfffffffe02027810 */ /* 0x000fe20007ffe0ff */
[----:B------:R-:W-:Y:S01]  /*0510*/  IMAD.MOV.U32 R9, RZ, RZ, R19 ;  /* 0x000000ffff097224 */ /* 0x000fe200078e0013 */
[----:B0-----:R-:W-:Y:S02]  /*0520*/  LOP3.LUT R3, RZ, R17, RZ, 0x33, !PT ;  /* 0x00000011ff037212 */ /* 0x001fe400078e33ff */
[----:B------:R-:W-:Y:S02]  /*0530*/  ISETP.GE.U32.AND P0, PT, R2, 0x7, PT ;  /* 0x000000070200780c */ /* 0x000fe40003f06070 */
[----:B------:R-:W-:Y:S02]  /*0540*/  IADD3 R16, PT, PT, R3, R16, RZ ;  /* 0x0000001003107210 */ /* 0x000fe40007ffe0ff */
[----:B------:R-:W-:Y:S02]  /*0550*/  MOV R13, R12 ;  /* 0x0000000c000d7202 */ /* 0x000fe40000000f00 */
[----:B------:R-:W-:-:S07]  /*0560*/  LOP3.LUT R22, R16, 0x7, RZ, 0xc0, !PT ;  /* 0x0000000710167812 */ /* 0x000fce00078ec0ff */
[----:B------:R-:W-:Y:S05]  /*0570*/  @!P0 BRA `(.L_x_43) ;  /* 0x0000000400708947 */ /* 0x000fea0003800000 */
[----:B------:R-:W0:Y:S01]  /*0580*/  LDC.64 R6, c[0x0][0x380] ;  /* 0x0000e000ff067b82 */ /* 0x000e220000000a00 */
[----:B------:R-:W-:Y:S01]  /*0590*/  LOP3.LUT R4, R16, 0xfffffff8, RZ, 0xc0, !PT ;  /* 0xfffffff810047812 */ /* 0x000fe200078ec0ff */
[----:B------:R-:W-:Y:S01]  /*05a0*/  IMAD.MOV.U32 R13, RZ, RZ, R12 ;  /* 0x000000ffff0d7224 */ /* 0x000fe200078e000c */
[----:B------:R-:W-:Y:S02]  /*05b0*/  IADD3 R0, PT, PT, R10, R17, RZ ;  /* 0x000000110a007210 */ /* 0x000fe40007ffe0ff */
[----:B------:R-:W-:-:S03]  /*05c0*/  IADD3 R17, PT, PT, -R4, RZ, RZ ;  /* 0x000000ff04117210 */ /* 0x000fc60007ffe1ff */
[----:B------:R-:W1:Y:S04]  /*05d0*/  LDC.64 R2, c[0x0][0x3a0] ;  /* 0x0000e800ff027b82 */ /* 0x000e680000000a00 */
.L_x_44:
[----:B------:R-:W-:-:S05]  /*05e0*/  IADD3 R23, PT, PT, R11, 0x1, RZ ;  /* 0x000000010b177810 */ /* 0x000fca0007ffe0ff */
[----:B0-----:R-:W-:-:S05]  /*05f0*/  IMAD.WIDE.U32 R4, R23, 0x4, R6 ;  /* 0x0000000417047825 */ /* 0x001fca00078e0006 */
[----:B------:R-:W2:Y:S04]  /*0600*/  LDG.E.CONSTANT R24, desc[UR6][R4.64] ;  /* 0x0000000604187981 */ /* 0x000ea8000c1e9900 */
[----:B------:R-:W3:Y:S04]  /*0610*/  LDG.E.CONSTANT R20, desc[UR6][R4.64+0x4] ;  /* 0x0000040604147981 */ /* 0x000ee8000c1e9900 */
[----:B------:R-:W4:Y:S04]  /*0620*/  LDG.E.CONSTANT R19, desc[UR6][R4.64+0x8] ;  /* 0x0000080604137981 */ /* 0x000f28000c1e9900 */
[----:B------:R-:W5:Y:S01]  /*0630*/  LDG.E.CONSTANT R18, desc[UR6][R4.64+0xc] ;  /* 0x00000c0604127981 */ /* 0x000f62000c1e9900 */
[----:B------:R-:W-:-:S13]  /*0640*/  ISETP.GE.AND P0, PT, R23, R15, PT ;  /* 0x0000000f1700720c */ /* 0x000fda0003f06270 */
[----:B------:R-:W0:Y:S01]  /*0650*/  @P0 LDC.64 R8, c[0x0][0x3a0] ;  /* 0x0000e800ff080b82 */ /* 0x000e220000000a00 */
[----:B--2---:R-:W-:-:S04]  /*0660*/  FADD R24, R24, -R13 ;  /* 0x8000000d18187221 */ /* 0x004fc80000000000 */
[----:B------:R-:W-:Y:S01]  /*0670*/  FFMA R24, R24, R14, R13 ;  /* 0x0000000e18187223 */ /* 0x000fe2000000000d */
[----:B------:R-:W-:-:S03]  /*0680*/  @P0 VIADD R13, R0, 0x1 ;  /* 0x00000001000d0836 */ /* 0x000fc60000000000 */
[----:B------:R-:W-:-:S04]  /*0690*/  FADD R21, R24, -R12 ;  /* 0x8000000c18157221 */ /* 0x000fc80000000000 */
[----:B------:R-:W-:Y:S01]  /*06a0*/  FFMA R21, R21, R14, R12 ;  /* 0x0000000e15157223 */ /* 0x000fe2000000000c */
[----:B0-----:R-:W-:-:S04]  /*06b0*/  @P0 IMAD.WIDE.U32 R12, R13, 0x4, R8 ;  /* 0x000000040d0c0825 */ /* 0x001fc800078e0008 */
[C---:B---3--:R-:W-:Y:S01]  /*06c0*/  FADD R9, -R24.reuse, R20 ;  /* 0x0000001418097221 */ /* 0x048fe20000000100 */
[----:B------:R-:W-:Y:S01]  /*06d0*/  IADD3 R20, PT, PT, R23, 0x1, RZ ;  /* 0x0000000117147810 */ /* 0x000fe20007ffe0ff */
[----:B------:R-:W-:Y:S02]  /*06e0*/  @P0 FFMA R25, R24, 2, -R21 ;  /* 0x4000000018190823 */ /* 0x000fe40000000815 */
[----:B------:R-:W-:Y:S01]  /*06f0*/  FFMA R24, R9, R14, R24 ;  /* 0x0000000e09187223 */ /* 0x000fe20000000018 */
[----:B------:R-:W-:Y:S02]  /*0700*/  ISETP.GE.AND P1, PT, R20, R15, PT ;  /* 0x0000000f1400720c */ /* 0x000fe40003f26270 */
[----:B------:R0:W-:Y:S01]  /*0710*/  @P0 STG.E desc[UR6][R12.64], R25 ;  /* 0x000000190c000986 */ /* 0x0001e2000c101906 */
[----:B------:R-:W-:Y:S01]  /*0720*/  IADD3 R23, P0, PT, R10, R23, RZ ;  /* 0x000000170a177210 */ /* 0x000fe20007f1e0ff */
[----:B------:R-:W-:Y:S01]  /*0730*/  FADD R26, -R21, R24 ;  /* 0x00000018151a7221 */ /* 0x000fe20000000100 */
[----:B----4-:R-:W-:-:S02]  /*0740*/  FADD R19, -R24, R19 ;  /* 0x0000001318137221 */ /* 0x010fc40000000100 */
[----:B------:R-:W-:Y:S02]  /*0750*/  IADD3.X R28, PT, PT, RZ, RZ, RZ, P0, !PT ;  /* 0x000000ffff1c7210 */ /* 0x000fe400007fe4ff */
[----:B-1----:R-:W-:-:S04]  /*0760*/  LEA R8, P0, R23, R2, 0x2 ;  /* 0x0000000217087211 */ /* 0x002fc800078010ff */
[----:B------:R-:W-:Y:S01]  /*0770*/  LEA.HI.X R9, R23, R3, R28, 0x2, P0 ;  /* 0x0000000317097211 */ /* 0x000fe200000f141c */
[-C--:B------:R-:W-:Y:S01]  /*0780*/  FFMA R23, R26, R14.reuse, R21 ;  /* 0x0000000e1a177223 */ /* 0x080fe20000000015 */
[----:B------:R-:W-:Y:S01]  /*0790*/  VIADD R26, R20, 0x1 ;  /* 0x00000001141a7836 */ /* 0x000fe20000000000 */
[----:B0-----:R-:W2:Y:S01]  /*07a0*/  LDG.E.CONSTANT R12, desc[UR6][R4.64+0x10] ;  /* 0x00001006040c7981 */ /* 0x001ea2000c1e9900 */
[----:B------:R-:W-:-:S03]  /*07b0*/  FFMA R13, R19, R14, R24 ;  /* 0x0000000e130d7223 */ /* 0x000fc60000000018 */
[----:B------:R-:W-:Y:S01]  /*07c0*/  ISETP.GE.AND P2, PT, R26, R15, PT ;  /* 0x0000000f1a00720c */ /* 0x000fe20003f46270 */
[----:B------:R-:W-:Y:S01]  /*07d0*/  FADD R19, -R23, R13 ;  /* 0x0000000d17137221 */ /* 0x000fe20000000100 */
[--C-:B------:R-:W-:Y:S02]  /*07e0*/  @P1 FFMA R21, R24, 2, -R23.reuse ;  /* 0x4000000018151823 */ /* 0x100fe40000000817 */
[----:B------:R-:W3:Y:S01]  /*07f0*/  LDG.E.CONSTANT R24, desc[UR6][R4.64+0x14] ;  /* 0x0000140604187981 */ /* 0x000ee2000c1e9900 */
[----:B-----5:R-:W-:Y:S01]  /*0800*/  FADD R18, -R13, R18 ;  /* 0x000000120d127221 */ /* 0x020fe20000000100 */
[----:B------:R-:W-:-:S03]  /*0810*/  FFMA R26, R19, R14, R23 ;  /* 0x0000000e131a7223 */ /* 0x000fc60000000017 */
[----:B------:R-:W-:Y:S01]  /*0820*/  FFMA R23, R18, R14, R13 ;  /* 0x0000000e12177223 */ /* 0x000fe2000000000d */
[----:B------:R-:W-:-:S03]  /*0830*/  IADD3 R18, PT, PT, R20, 0x2, RZ ;  /* 0x0000000214127810 */ /* 0x000fc60007ffe0ff */
[----:B------:R-:W-:Y:S02]  /*0840*/  @P2 FFMA R25, R13, 2, -R26 ;  /* 0x400000000d192823 */ /* 0x000fe4000000081a */
[----:B------:R-:W4:Y:S01]  /*0850*/  LDG.E.CONSTANT R13, desc[UR6][R4.64+0x18] ;  /* 0x00001806040d7981 */ /* 0x000f22000c1e9900 */
[----:B------:R-:W-:-:S03]  /*0860*/  ISETP.GE.AND P0, PT, R18, R15, PT ;  /* 0x0000000f1200720c */ /* 0x000fc60003f06270 */
[----:B------:R0:W5:Y:S01]  /*0870*/  LDG.E.CONSTANT R18, desc[UR6][R4.64+0x1c] ;  /* 0x00001c0604127981 */ /* 0x000162000c1e9900 */
[----:B------:R-:W-:-:S04]  /*0880*/  FADD R19, -R26, R23 ;  /* 0x000000171a137221 */ /* 0x000fc80000000100 */
[----:B------:R-:W-:Y:S01]  /*0890*/  FFMA R26, R19, R14, R26 ;  /* 0x0000000e131a7223 */ /* 0x000fe2000000001a */
[----:B------:R-:W-:Y:S01]  /*08a0*/  @P2 STG.E desc[UR6][R8.64+0x8], R25 ;  /* 0x0000081908002986 */ /* 0x000fe2000c101906 */
[----:B0-----:R-:W-:-:S03]  /*08b0*/  VIADD R4, R20, 0x4 ;  /* 0x0000000414047836 */ /* 0x001fc60000000000 */
[----:B------:R0:W-:Y:S02]  /*08c0*/  @P1 STG.E desc[UR6][R8.64+0x4], R21 ;  /* 0x0000041508001986 */ /* 0x0001e4000c101906 */
[----:B------:R-:W-:Y:S02]  /*08d0*/  ISETP.GE.AND P2, PT, R4, R15, PT ;  /* 0x0000000f0400720c */ /* 0x000fe40003f46270 */
[----:B------:R-:W-:-:S04]  /*08e0*/  IADD3 R4, PT, PT, R20, 0x5, RZ ;  /* 0x0000000514047810 */ /* 0x000fc80007ffe0ff */
[----:B------:R-:W-:Y:S01]  /*08f0*/  ISETP.GE.AND P3, PT, R4, R15, PT ;  /* 0x0000000f0400720c */ /* 0x000fe20003f66270 */
[----:B------:R-:W-:Y:S01]  /*0900*/  VIADD R17, R17, 0x8 ;  /* 0x0000000811117836 */ /* 0x000fe20000000000 */
[----:B------:R-:W-:Y:S02]  /*0910*/  IADD3 R11, PT, PT, R11, 0x8, RZ ;  /* 0x000000080b0b7810 */ /* 0x000fe40007ffe0ff */
[----:B------:R-:W-:Y:S01]  /*0920*/  IADD3 R0, PT, PT, R0, 0x8, RZ ;  /* 0x0000000800007810 */ /* 0x000fe20007ffe0ff */
[----:B--2---:R-:W-:-:S04]  /*0930*/  FADD R12, -R23, R12 ;  /* 0x0000000c170c7221 */ /* 0x004fc80000000100 */
[----:B------:R-:W-:Y:S01]  /*0940*/  FFMA R19, R12, R14, R23 ;  /* 0x0000000e0c137223 */ /* 0x000fe20000000017 */
[----:B------:R-:W-:-:S03]  /*0950*/  @P0 FFMA R23, R23, 2, -R26 ;  /* 0x4000000017170823 */ /* 0x000fc6000000081a */
[----:B------:R-:W-:Y:S01]  /*0960*/  FADD R27, -R26, R19 ;  /* 0x000000131a1b7221 */ /* 0x000fe20000000100 */
[----:B---3--:R-:W-:-:S03]  /*0970*/  FADD R24, -R19, R24 ;  /* 0x0000001813187221 */ /* 0x008fc60000000100 */
[-C--:B------:R-:W-:Y:S01]  /*0980*/  FFMA R26, R27, R14.reuse, R26 ;  /* 0x0000000e1b1a7223 */ /* 0x080fe2000000001a */
[----:B------:R-:W-:-:S04]  /*0990*/  FFMA R24, R24, R14, R19 ;  /* 0x0000000e18187223 */ /* 0x000fc80000000013 */
[----:B------:R-:W-:Y:S01]  /*09a0*/  FADD R5, -R26, R24 ;  /* 0x000000181a057221 */ /* 0x000fe20000000100 */
[----:B----4-:R-:W-:-:S03]  /*09b0*/  FADD R13, -R24, R13 ;  /* 0x0000000d180d7221 */ /* 0x010fc60000000100 */
[-C--:B------:R-:W-:Y:S01]  /*09c0*/  FFMA R5, R5, R14.reuse, R26 ;  /* 0x0000000e05057223 */ /* 0x080fe2000000001a */
[-C--:B0-----:R-:W-:Y:S01]  /*09d0*/  FFMA R21, R13, R14.reuse, R24 ;  /* 0x0000000e0d157223 */ /* 0x081fe20000000018 */
[C---:B------:R-:W-:Y:S02]  /*09e0*/  IADD3 R12, PT, PT, R20.reuse, 0x3, RZ ;  /* 0x00000003140c7810 */ /* 0x040fe40007ffe0ff */
[----:B------:R-:W-:Y:S01]  /*09f0*/  IADD3 R20, PT, PT, R20, 0x6, RZ ;  /* 0x0000000614147810 */ /* 0x000fe20007ffe0ff */
[----:B------:R-:W-:Y:S01]  /*0a00*/  FADD R4, -R5, R21 ;  /* 0x0000001505047221 */ /* 0x000fe20000000100 */
[----:B-----5:R-:W-:Y:S01]  /*0a10*/  FADD R18, -R21, R18 ;  /* 0x0000001215127221 */ /* 0x020fe20000000100 */
[-C--:B------:R-:W-:Y:S02]  /*0a20*/  ISETP.GE.AND P1, PT, R12, R15.reuse, PT ;  /* 0x0000000f0c00720c */ /* 0x080fe40003f26270 */
[----:B------:R-:W-:Y:S01]  /*0a30*/  ISETP.GE.AND P4, PT, R20, R15, PT ;  /* 0x0000000f1400720c */ /* 0x000fe20003f86270 */
[-C--:B------:R-:W-:Y:S01]  /*0a40*/  FFMA R4, R4, R14.reuse, R5 ;  /* 0x0000000e04047223 */ /* 0x080fe20000000005 */
[----:B------:R-:W-:-:S04]  /*0a50*/  FFMA R13, R18, R14, R21 ;  /* 0x0000000e120d7223 */ /* 0x000fc80000000015 */
[----:B------:R-:W-:-:S04]  /*0a60*/  FADD R25, -R4, R13 ;  /* 0x0000000d04197221 */ /* 0x000fc80000000100 */
[----:B------:R-:W-:Y:S01]  /*0a70*/  FFMA R12, R25, R14, R4 ;  /* 0x0000000e190c7223 */ /* 0x000fe20000000004 */
[----:B------:R-:W-:Y:S01]  /*0a80*/  @P1 FFMA R19, R19, 2, -R26 ;  /* 0x4000000013131823 */ /* 0x000fe2000000081a */
[----:B------:R-:W-:Y:S01]  /*0a90*/  @P2 FFMA R5, R24, 2, -R5 ;  /* 0x4000000018052823 */ /* 0x000fe20000000805 */
[----:B------:R-:W-:Y:S01]  /*0aa0*/  @P3 FFMA R21, R21, 2, -R4 ;  /* 0x4000000015153823 */ /* 0x000fe20000000804 */
[----:B------:R-:W-:Y:S02]  /*0ab0*/  @P4 FFMA R25, R13, 2, -R12 ;  /* 0x400000000d194823 */ /* 0x000fe4000000080c */
[----:B------:R2:W-:Y:S04]  /*0ac0*/  @P1 STG.E desc[UR6][R8.64+0x10], R19 ;  /* 0x0000101308001986 */ /* 0x0005e8000c101906 */
[----:B------:R2:W-:Y:S04]  /*0ad0*/  @P2 STG.E desc[UR6][R8.64+0x14], R5 ;  /* 0x0000140508002986 */ /* 0x0005e8000c101906 */
[----:B------:R2:W-:Y:S04]  /*0ae0*/  @P3 STG.E desc[UR6][R8.64+0x18], R21 ;  /* 0x0000181508003986 */ /* 0x0005e8000c101906 */
[----:B------:R2:W-:Y:S04]  /*0af0*/  @P4 STG.E desc[UR6][R8.64+0x1c], R25 ;  /* 0x00001c1908004986 */ /* 0x0005e8000c101906 */
[----:B------:R2:W-:Y:S01]  /*0b00*/  @P0 STG.E desc[UR6][R8.64+0xc], R23 ;  /* 0x00000c1708000986 */ /* 0x0005e2000c101906 */
[----:B------:R-:W-:-:S13]  /*0b10*/  ISETP.NE.AND P0, PT, R17, RZ, PT ;  /* 0x000000ff1100720c */ /* 0x000fda0003f05270 */
[----:B--2---:R-:W-:Y:S05]  /*0b20*/  @P0 BRA `(.L_x_44) ;  /* 0xfffffff800ac0947 */ /* 0x004fea000383ffff */
[----:B------:R-:W-:-:S07]  /*0b30*/  VIADD R9, R11, 0x1 ;  /* 0x000000010b097836 */ /* 0x000fce0000000000 */
.L_x_43:
[----:B------:R-:W-:-:S13]  /*0b40*/  ISETP.NE.AND P0, PT, R22, RZ, PT ;  /* 0x000000ff1600720c */ /* 0x000fda0003f05270 */
[----:B------:R-:W-:Y:S05]  /*0b50*/  @!P0 EXIT ;  /* 0x000000000000894d */ /* 0x000fea0003800000 */
[----:B------:R-:W-:Y:S02]  /*0b60*/  ISETP.GE.U32.AND P1, PT, R22, 0x4, PT ;  /* 0x000000041600780c */ /* 0x000fe40003f26070 */
[----:B------:R-:W-:-:S04]  /*0b70*/  LOP3.LUT R20, R16, 0x3, RZ, 0xc0, !PT ;  /* 0x0000000310147812 */ /* 0x000fc800078ec0ff */
[----:B------:R-:W-:-:S07]  /*0b80*/  ISETP.NE.AND P0, PT, R20, RZ, PT ;  /* 0x000000ff1400720c */ /* 0x000fce0003f05270 */
[----:B------:R-:W-:Y:S06]  /*0b90*/  @!P1 BRA `(.L_x_45) ;  /* 0x0000000000b49947 */ /* 0x000fec0003800000 */
[----:B------:R-:W-:-:S05]  /*0ba0*/  IMAD.WIDE.U32 R18, R9, 0x4, R6 ;  /* 0x0000000409127825 */ /* 0x000fca00078e0006 */
[----:B------:R-:W2:Y:S04]  /*0bb0*/  LDG.E.CONSTANT R0, desc[UR6][R18.64] ;  /* 0x0000000612007981 */ /* 0x000ea8000c1e9900 */
[----:B------:R-:W3:Y:S04]  /*0bc0*/  LDG.E.CONSTANT R2, desc[UR6][R18.64+0x4] ;  /* 0x0000040612027981 */ /* 0x000ee8000c1e9900 */
[----:B------:R-:W4:Y:S04]  /*0bd0*/  LDG.E.CONSTANT R22, desc[UR6][R18.64+0x8] ;  /* 0x0000080612167981 */ /* 0x000f28000c1e9900 */
[----:B------:R0:W5:Y:S01]  /*0be0*/  LDG.E.CONSTANT R8, desc[UR6][R18.64+0xc] ;  /* 0x00000c0612087981 */ /* 0x000162000c1e9900 */
[----:B------:R-:W-:-:S02]  /*0bf0*/  ISETP.GE.AND P4, PT, R9, R15, PT ;  /* 0x0000000f0900720c */ /* 0x000fc40003f86270 */
[----:B0-----:R-:W-:-:S11]  /*0c00*/  IADD3 R18, PT, PT, R9, 0x1, RZ ;  /* 0x0000000109127810 */ /* 0x001fd60007ffe0ff */
[----:B------:R-:W0:Y:S01]  /*0c10*/  @P4 LDC.64 R4, c[0x0][0x3a0] ;  /* 0x0000e800ff044b82 */ /* 0x000e220000000a00 */
[----:B------:R-:W-:Y:S01]  /*0c20*/  ISETP.GE.AND P3, PT, R18, R15, PT ;  /* 0x0000000f1200720c */ /* 0x000fe20003f66270 */
[----:B------:R-:W-:Y:S01]  /*0c30*/  VIADD R18, R9, 0x3 ;  /* 0x0000000309127836 */ /* 0x000fe20000000000 */
[----:B------:R-:W-:-:S04]  /*0c40*/  @P4 IADD3 R21, PT, PT, R10, R9, RZ ;  /* 0x000000090a154210 */ /* 0x000fc80007ffe0ff */
[----:B------:R-:W-:Y:S02]  /*0c50*/  ISETP.GE.AND P1, PT, R18, R15, PT ;  /* 0x0000000f1200720c */ /* 0x000fe40003f26270 */
[----:B------:R-:W-:Y:S01]  /*0c60*/  IADD3 R18, P5, PT, R10, R9, RZ ;  /* 0x000000090a127210 */ /* 0x000fe20007fbe0ff */
[----:B0-----:R-:W-:-:S04]  /*0c70*/  @P4 IMAD.WIDE.U32 R4, R21, 0x4, R4 ;  /* 0x0000000415044825 */ /* 0x001fc800078e0004 */
[----:B--2---:R-:W-:-:S04]  /*0c80*/  FADD R0, -R13, R0 ;  /* 0x000000000d007221 */ /* 0x004fc80000000100 */
[----:B------:R-:W-:-:S04]  /*0c90*/  FFMA R11, R0, R14, R13 ;  /* 0x0000000e000b7223 */ /* 0x000fc8000000000d */
[----:B------:R-:W-:Y:S01]  /*0ca0*/  FADD R3, -R12, R11 ;  /* 0x0000000b0c037221 */ /* 0x000fe20000000100 */
[----:B---3--:R-:W-:-:S03]  /*0cb0*/  FADD R0, -R11, R2 ;  /* 0x000000020b007221 */ /* 0x008fc60000000100 */
[-C--:B------:R-:W-:Y:S01]  /*0cc0*/  FFMA R12, R3, R14.reuse, R12 ;  /* 0x0000000e030c7223 */ /* 0x080fe2000000000c */
[-C--:B------:R-:W-:Y:S01]  /*0cd0*/  FFMA R17, R0, R14.reuse, R11 ;  /* 0x0000000e00117223 */ /* 0x080fe2000000000b */
[----:B------:R-:W0:Y:S02]  /*0ce0*/  LDC.64 R2, c[0x0][0x3a0] ;  /* 0x0000e800ff027b82 */ /* 0x000e240000000a00 */
[----:B------:R-:W-:Y:S01]  /*0cf0*/  @P4 FFMA R11, R11, 2, -R12 ;  /* 0x400000000b0b4823 */ /* 0x000fe2000000080c */
[--C-:B------:R-:W-:Y:S01]  /*0d00*/  FADD R13, -R12, R17.reuse ;  /* 0x000000110c0d7221 */ /* 0x100fe20000000100 */
[----:B----4-:R-:W-:Y:S01]  /*0d10*/  FADD R24, -R17, R22 ;  /* 0x0000001611187221 */ /* 0x010fe20000000100 */
[C---:B------:R-:W-:Y:S01]  /*0d20*/  IADD3 R22, PT, PT, R9.reuse, 0x2, RZ ;  /* 0x0000000209167810 */ /* 0x040fe20007ffe0ff */
[----:B------:R-:W-:Y:S02]  /*0d30*/  VIADD R9, R9, 0x4 ;  /* 0x0000000409097836 */ /* 0x000fe40000000000 */
[-C--:B------:R-:W-:Y:S01]  /*0d40*/  FFMA R0, R13, R14.reuse, R12 ;  /* 0x0000000e0d007223 */ /* 0x080fe2000000000c */
[----:B------:R-:W-:Y:S01]  /*0d50*/  FFMA R19, R24, R14, R17 ;  /* 0x0000000e18137223 */ /* 0x000fe20000000011 */
[----:B------:R-:W-:Y:S01]  /*0d60*/  ISETP.GE.AND P2, PT, R22, R15, PT ;  /* 0x0000000f1600720c */ /* 0x000fe20003f46270 */
[----:B------:R1:W-:Y:S01]  /*0d70*/  @P4 STG.E desc[UR6][R4.64], R11 ;  /* 0x0000000b04004986 */ /* 0x0003e2000c101906 */
[----:B------:R-:W-:Y:S01]  /*0d80*/  @P3 FFMA R17, R17, 2, -R0 ;  /* 0x4000000011113823 */ /* 0x000fe20000000800 */
[----:B------:R-:W-:Y:S01]  /*0d90*/  FADD R13, -R0, R19 ;  /* 0x00000013000d7221 */ /* 0x000fe20000000100 */
[----:B-----5:R-:W-:-:S03]  /*0da0*/  FADD R22, -R19, R8 ;  /* 0x0000000813167221 */ /* 0x020fc60000000100 */
[-C--:B------:R-:W-:Y:S01]  /*0db0*/  FFMA R8, R13, R14.reuse, R0 ;  /* 0x0000000e0d087223 */ /* 0x080fe20000000000 */
[----:B------:R-:W-:Y:S01]  /*0dc0*/  FFMA R13, R22, R14, R19 ;  /* 0x0000000e160d7223 */ /* 0x000fe20000000013 */
[----:B------:R-:W-:-:S03]  /*0dd0*/  IADD3.X R22, PT, PT, RZ, RZ, RZ, P5, !PT ;  /* 0x000000ffff167210 */ /* 0x000fc60002ffe4ff */
[----:B------:R-:W-:Y:S01]  /*0de0*/  FADD R23, -R8, R13 ;  /* 0x0000000d08177221 */ /* 0x000fe20000000100 */
[--C-:B------:R-:W-:Y:S01]  /*0df0*/  @P2 FFMA R19, R19, 2, -R8.reuse ;  /* 0x4000000013132823 */ /* 0x100fe20000000808 */
[C---:B0-----:R-:W-:Y:S02]  /*0e00*/  LEA R2, P5, R18.reuse, R2, 0x2 ;  /* 0x0000000212027211 */ /* 0x041fe400078a10ff */
[----:B------:R-:W-:Y:S02]  /*0e10*/  FFMA R12, R23, R14, R8 ;  /* 0x0000000e170c7223 */ /* 0x000fe40000000008 */
[----:B------:R-:W-:Y:S02]  /*0e20*/  LEA.HI.X R3, R18, R3, R22, 0x2, P5 ;  /* 0x0000000312037211 */ /* 0x000fe400028f1416 */
[----:B------:R-:W-:-:S03]  /*0e30*/  @P1 FFMA R21, R13, 2, -R12 ;  /* 0x400000000d151823 */ /* 0x000fc6000000080c */
[----:B------:R1:W-:Y:S04]  /*0e40*/  @P3 STG.E desc[UR6][R2.64+0x4], R17 ;  /* 0x0000041102003986 */ /* 0x0003e8000c101906 */
[----:B------:R1:W-:Y:S04]  /*0e50*/  @P2 STG.E desc[UR6][R2.64+0x8], R19 ;  /* 0x0000081302002986 */ /* 0x0003e8000c101906 */
[----:B------:R1:W-:Y:S02]  /*0e60*/  @P1 STG.E desc[UR6][R2.64+0xc], R21 ;  /* 0x00000c1502001986 */ /* 0x0003e4000c101906 */
.L_x_45:
[----:B------:R-:W-:Y:S05]  /*0e70*/  @!P0 EXIT ;  /* 0x000000000000894d */ /* 0x000fea0003800000 */
[----:B------:R-:W-:-:S13]  /*0e80*/  ISETP.NE.AND P0, PT, R20, 0x1, PT ;  /* 0x000000011400780c */ /* 0x000fda0003f05270 */
[----:B------:R-:W-:Y:S05]  /*0e90*/  @!P0 BRA `(.L_x_46) ;  /* 0x0000000000708947 */ /* 0x000fea0003800000 */
[----:B-1----:R-:W-:-:S05]  /*0ea0*/  IMAD.WIDE.U32 R4, R9, 0x4, R6 ;  /* 0x0000000409047825 */ /* 0x002fca00078e0006 */
[----:B------:R-:W2:Y:S04]  /*0eb0*/  LDG.E.CONSTANT R0, desc[UR6][R4.64] ;  /* 0x0000000604007981 */ /* 0x000ea8000c1e9900 */
[----:B------:R-:W3:Y:S01]  /*0ec0*/  LDG.E.CONSTANT R8, desc[UR6][R4.64+0x4] ;  /* 0x0000040604087981 */ /* 0x000ee2000c1e9900 */
[C---:B------:R-:W-:Y:S02]  /*0ed0*/  ISETP.GE.AND P0, PT, R9.reuse, R15, PT ;  /* 0x0000000f0900720c */ /* 0x040fe40003f06270 */
[----:B------:R-:W-:-:S04]  /*0ee0*/  IADD3 R18, PT, PT, R9, 0x1, RZ ;  /* 0x0000000109127810 */ /* 0x000fc80007ffe0ff */
[----:B------:R-:W-:-:S07]  /*0ef0*/  ISETP.GE.AND P1, PT, R18, R15, PT ;  /* 0x0000000f1200720c */ /* 0x000fce0003f26270 */
[----:B------:R-:W0:Y:S01]  /*0f00*/  @P0 LDC.64 R2, c[0x0][0x3a0] ;  /* 0x0000e800ff020b82 */ /* 0x000e220000000a00 */
[----:B--2---:R-:W-:-:S04]  /*0f10*/  FADD R0, -R13, R0 ;  /* 0x000000000d007221 */ /* 0x004fc80000000100 */
[----:B------:R-:W-:Y:S01]  /*0f20*/  FFMA R0, R0, R14, R13 ;  /* 0x0000000e00007223 */ /* 0x000fe2000000000d */
[----:B------:R-:W-:-:S03]  /*0f30*/  @P0 IADD3 R13, PT, PT, R10, R9, RZ ;  /* 0x000000090a0d0210 */ /* 0x000fc60007ffe0ff */
[----:B------:R-:W-:Y:S02]  /*0f40*/  FADD R11, -R12, R0 ;  /* 0x000000000c0b7221 */ /* 0x000fe40000000100 */
[----:B0-----:R-:W-:-:S04]  /*0f50*/  @P0 IMAD.WIDE.U32 R2, R13, 0x4, R2 ;  /* 0x000000040d020825 */ /* 0x001fc800078e0002 */
[----:B---3--:R-:W-:Y:S01]  /*0f60*/  FADD R13, -R0, R8 ;  /* 0x00000008000d7221 */ /* 0x008fe20000000100 */
[----:B------:R-:W-:-:S03]  /*0f70*/  FFMA R12, R11, R14, R12 ;  /* 0x0000000e0b0c7223 */ /* 0x000fc6000000000c */
[----:B------:R-:W-:Y:S01]  /*0f80*/  FFMA R13, R13, R14, R0 ;  /* 0x0000000e0d0d7223 */ /* 0x000fe20000000000 */
[----:B------:R-:W-:-:S03]  /*0f90*/  @P0 FFMA R11, R0, 2, -R12 ;  /* 0x40000000000b0823 */ /* 0x000fc6000000080c */
[----:B------:R-:W-:Y:S02]  /*0fa0*/  FADD R5, -R12, R13 ;  /* 0x0000000d0c057221 */ /* 0x000fe40000000100 */
[----:B------:R0:W-:Y:S02]  /*0fb0*/  @P0 STG.E desc[UR6][R2.64], R11 ;  /* 0x0000000b02000986 */ /* 0x0001e4000c101906 */
[----:B------:R-:W-:Y:S01]  /*0fc0*/  FFMA R12, R5, R14, R12 ;  /* 0x0000000e050c7223 */ /* 0x000fe2000000000c */
[----:B------:R-:W-:Y:S06]  /*0fd0*/  @!P1 BRA `(.L_x_47) ;  /* 0x00000000001c9947 */ /* 0x000fec0003800000 */
[----:B------:R-:W1:Y:S01]  /*0fe0*/  LDC.64 R4, c[0x0][0x3a0] ;  /* 0x0000e800ff047b82 */ /* 0x000e620000000a00 */
[----:B------:R-:W-:-:S05]  /*0ff0*/  IADD3 R0, P0, PT, R10, R9, RZ ;  /* 0x000000090a007210 */ /* 0x000fca0007f1e0ff */
[----:B0-----:R-:W-:Y:S01]  /*1000*/  IMAD.X R3, RZ, RZ, RZ, P0 ;  /* 0x000000ffff037224 */ /* 0x001fe200000e06ff */
[----:B-1----:R-:W-:-:S04]  /*1010*/  LEA R2, P0, R0, R4, 0x2 ;  /* 0x0000000400027211 */ /* 0x002fc800078010ff */
[----:B------:R-:W-:Y:S01]  /*1020*/  LEA.HI.X R3, R0, R5, R3, 0x2, P0 ;  /* 0x0000000500037211 */ /* 0x000fe200000f1403 */
[----:B------:R-:W-:-:S05]  /*1030*/  FFMA R5, R13, 2, -R12 ;  /* 0x400000000d057823 */ /* 0x000fca000000080c */
[----:B------:R1:W-:Y:S03]  /*1040*/  STG.E desc[UR6][R2.64+0x4], R5 ;  /* 0x0000040502007986 */ /* 0x0003e6000c101906 */
.L_x_47:
[----:B------:R-:W-:-:S07]  /*1050*/  IADD3 R9, PT, PT, R9, 0x2, RZ ;  /* 0x0000000209097810 */ /* 0x000fce0007ffe0ff */
.L_x_46:
[----:B------:R-:W-:-:S04]  /*1060*/  LOP3.LUT R16, R16, 0x1, RZ, 0xc0, !PT ;  /* 0x0000000110107812 */ /* 0x000fc800078ec0ff */
[----:B------:R-:W-:-:S13]  /*1070*/  ISETP.NE.U32.AND P0, PT, R16, 0x1, PT ;  /* 0x000000011000780c */ /* 0x000fda0003f05070 */
[----:B------:R-:W-:Y:S05]  /*1080*/  @P0 EXIT ;  /* 0x000000000000094d */ /* 0x000fea0003800000 */
[----:B------:R-:W-:-:S06]  /*1090*/  IMAD.WIDE.U32 R6, R9, 0x4, R6 ;  /* 0x0000000409067825 */ /* 0x000fcc00078e0006 */
[----:B------:R2:W5:Y:S01]  /*10a0*/  LDG.E.CONSTANT R6, desc[UR6][R6.64] ;  /* 0x0000000606067981 */ /* 0x000562000c1e9900 */
[----:B------:R-:W-:-:S13]  /*10b0*/  ISETP.GE.AND P0, PT, R9, R15, PT ;  /* 0x0000000f0900720c */ /* 0x000fda0003f06270 */
[----:B--2---:R-:W-:Y:S05]  /*10c0*/  @!P0 EXIT ;  /* 0x000000000000894d */ /* 0x004fea0003800000 */
[----:B01----:R-:W0:Y:S01]  /*10d0*/  LDC.64 R2, c[0x0][0x3a0] ;  /* 0x0000e800ff027b82 */ /* 0x003e220000000a00 */
[----:B-----5:R-:W-:Y:S01]  /*10e0*/  FADD R6, R6, -R13 ;  /* 0x8000000d06067221 */ /* 0x020fe20000000000 */
[----:B------:R-:W-:-:S03]  /*10f0*/  IADD3 R9, PT, PT, R10, R9, RZ ;  /* 0x000000090a097210 */ /* 0x000fc60007ffe0ff */
[----:B------:R-:W-:-:S04]  /*1100*/  FFMA R7, R6, R14, R13 ;  /* 0x0000000e06077223 */ /* 0x000fc8000000000d */
[----:B------:R-:W-:-:S04]  /*1110*/  FADD R5, R7, -R12 ;  /* 0x8000000c07057221 */ /* 0x000fc80000000000 */
[----:B------:R-:W-:-:S04]  /*1120*/  FFMA R12, R5, R14, R12 ;  /* 0x0000000e050c7223 */ /* 0x000fc8000000000c */
[----:B------:R-:W-:Y:S01]  /*1130*/  FFMA R5, R7, 2, -R12 ;  /* 0x4000000007057823 */ /* 0x000fe2000000080c */
[----:B0-----:R-:W-:-:S05]  /*1140*/  IMAD.WIDE.U32 R2, R9, 0x4, R2 ;  /* 0x0000000409027825 */ /* 0x001fca00078e0002 */
[----:B------:R-:W-:Y:S01]  /*1150*/  STG.E desc[UR6][R2.64], R5 ;  /* 0x0000000502007986 */ /* 0x000fe2000c101906 */
[----:B------:R-:W-:Y:S05]  /*1160*/  EXIT ;  /* 0x000000000000794d */ /* 0x000fea0003800000 */
        .weak           $__internal_1_$__cuda_sm3x_div_rn_noftz_f32_slowpath
        .type           $__internal_1_$__cuda_sm3x_div_rn_noftz_f32_slowpath,@function
        .size           $__internal_1_$__cuda_sm3x_div_rn_noftz_f32_slowpath,(.L_x_58 - $__internal_1_$__cuda_sm3x_div_rn_noftz_f32_slowpath)
$__internal_1_$__cuda_sm3x_div_rn_noftz_f32_slowpath:
[----:B------:R-:W-:Y:S02]  /*1170*/  SHF.R.U32.HI R0, RZ, 0x17, R3 ;  /* 0x00000017ff007819 */ /* 0x000fe40000011603 */
[----:B------:R-:W-:Y:S02]  /*1180*/  MOV R6, R3 ;  /* 0x0000000300067202 */ /* 0x000fe40000000f00 */
[----:B------:R-:W-:-:S05]  /*1190*/  LOP3.LUT R5, R0, 0xff, RZ, 0xc0, !PT ;  /* 0x000000ff00057812 */ /* 0x000fca00078ec0ff */
[----:B------:R-:W-:-:S05]  /*11a0*/  VIADD R7, R5, 0xffffffff ;  /* 0xffffffff05077836 */ /* 0x000fca0000000000 */
[----:B------:R-:W-:-:S13]  /*11b0*/  ISETP.GT.U32.AND P0, PT, R7, 0xfd, PT ;  /* 0x000000fd0700780c */ /* 0x000fda0003f04070 */
[----:B------:R-:W-:Y:S01]  /*11c0*/  @!P0 MOV R8, RZ ;  /* 0x000000ff00088202 */ /* 0x000fe20000000f00 */
[----:B------:R-:W-:Y:S06]  /*11d0*/  @!P0 BRA `(.L_x_48) ;  /* 0x0000000000408947 */ /* 0x000fec0003800000 */
[----:B------:R-:W-:Y:S01]  /*11e0*/  FSETP.GTU.FTZ.AND P0, PT, |R3|, +INF , PT ;  /* 0x7f8000000300780b */ /* 0x000fe20003f1c200 */
[----:B------:R-:W-:-:S12]  /*11f0*/  IMAD.MOV.U32 R0, RZ, RZ, R3 ;  /* 0x000000ffff007224 */ /* 0x000fd800078e0003 */
[----:B------:R-:W-:Y:S05]  /*1200*/  @P0 BRA `(.L_x_49) ;  /* 0x0000000400280947 */ /* 0x000fea0003800000 */
[----:B------:R-:W-:-:S05]  /*1210*/  HFMA2 R3, -RZ, RZ, 2, 0 ;  /* 0x40000000ff037431 */ /* 0x000fca00000001ff */
        /* <DEDUP_REMOVED lines=8> */
[----:B------:R-:W-:Y:S02]  /*12a0*/  ISETP.GE.AND P0, PT, R7, RZ, PT ;  /* 0x000000ff0700720c */ /* 0x000fe40003f06270 */
[----:B------:R-:W-:-:S11]  /*12b0*/  MOV R8, RZ ;  /* 0x000000ff00087202 */ /* 0x000fd60000000f00 */
[----:B------:R-:W-:Y:S01]  /*12c0*/  @!P0 FFMA R6, R0, 1.84467440737095516160e+19, RZ ;  /* 0x5f80000000068823 */ /* 0x000fe200000000ff */
[----:B------:R-:W-:-:S07]  /*12d0*/  @!P0 VIADD R8, R8, 0x40 ;  /* 0x0000004008088836 */ /* 0x000fce0000000000 */
.L_x_48:
[----:B------:R-:W-:Y:S01]  /*12e0*/  LEA R3, R5, 0xc0800000, 0x17 ;  /* 0xc080000005037811 */ /* 0x000fe200078eb8ff */
[----:B------:R-:W-:Y:S01]  /*12f0*/  UMOV UR4, 0x40000000 ;  /* 0x4000000000047882 */ /* 0x000fe20000000000 */
[----:B------:R-:W-:Y:S01]  /*1300*/  IADD3 R5, PT, PT, R8, 0x80, -R5 ;  /* 0x0000008008057810 */ /* 0x000fe20007ffe805 */
[----:B------:R-:W-:Y:S01]  /*1310*/  UIADD3 UR4, UPT, UPT, UR4, -0x800000, URZ ;  /* 0xff80000004047890 */ /* 0x000fe2000fffe0ff */
[----:B------:R-:W-:-:S04]  /*1320*/  IADD3 R6, PT, PT, -R3, R6, RZ ;  /* 0x0000000603067210 */ /* 0x000fc80007ffe1ff */
        /* <DEDUP_REMOVED lines=28> */
[----:B------:R-:W-:Y:S02]  /*14f0*/  IADD3 R7, PT, PT, R8, 0x20, RZ ;  /* 0x0000002008077810 */ /* 0x000fe40007ffe0ff */
[----:B------:R-:W-:-:S02]  /*1500*/  LOP3.LUT R6, R6, 0x800000, RZ, 0xfc, !PT ;  /* 0x0080000006067812 */ /* 0x000fc400078efcff */
[----:B------:R-:W-:Y:S02]  /*1510*/  IADD3 R8, PT, PT, -R8, RZ, RZ ;  /* 0x000000ff08087210 */ /* 0x000fe40007ffe1ff */
[----:B------:R-:W-:Y:S02]  /*1520*/  SHF.L.U32 R7, R6, R7, RZ ;  /* 0x0000000706077219 */ /* 0x000fe400000006ff */
[----:B------:R-:W-:Y:S02]  /*1530*/  FSETP.NEU.FTZ.AND P0, PT, R5, R0, PT ;  /* 0x000000000500720b */ /* 0x000fe40003f1d000 */
[----:B------:R-:W-:Y:S02]  /*1540*/  SEL R5, R8, RZ, P2 ;  /* 0x000000ff08057207 */ /* 0x000fe40001000000 */
[----:B------:R-:W-:Y:S02]  /*1550*/  ISETP.NE.AND P1, PT, R7, RZ, P1 ;  /* 0x000000ff0700720c */ /* 0x000fe40000f25270 */
[----:B------:R-:W-:-:S02]  /*1560*/  SHF.R.U32.HI R5, RZ, R5, R6 ;  /* 0x00000005ff057219 */ /* 0x000fc40000011606 */
[----:B------:R-:W-:Y:S02]  /*1570*/  PLOP3.LUT P0, PT, P0, P1, PT, 0xf8, 0x8f ;  /* 0x00000000008f781c */ /* 0x000fe40000703f70 */
[----:B------:R-:W-:Y:S02]  /*1580*/  SHF.R.U32.HI R7, RZ, 0x1, R5 ;  /* 0x00000001ff077819 */ /* 0x000fe40000011605 */
[----:B------:R-:W-:-:S04]  /*1590*/  SEL R0, RZ, 0x1, !P0 ;  /* 0x00000001ff007807 */ /* 0x000fc80004000000 */
[----:B------:R-:W-:-:S04]  /*15a0*/  LOP3.LUT R0, R0, 0x1, R7, 0xf8, !PT ;  /* 0x0000000100007812 */ /* 0x000fc800078ef807 */
[----:B------:R-:W-:-:S05]  /*15b0*/  LOP3.LUT R0, R0, R5, RZ, 0xc0, !PT ;  /* 0x0000000500007212 */ /* 0x000fca00078ec0ff */
[----:B------:R-:W-:-:S05]  /*15c0*/  IMAD.IADD R0, R7, 0x1, R0 ;  /* 0x0000000107007824 */ /* 0x000fca00078e0200 */
[----:B------:R-:W-:Y:S01]  /*15d0*/  LOP3.LUT R3, R0, R3, RZ, 0xfc, !PT ;  /* 0x0000000300037212 */ /* 0x000fe200078efcff */
[----:B------:R-:W-:Y:S06]  /*15e0*/  BRA `(.L_x_55) ;  /* 0x0000000000347947 */ /* 0x000fec0003800000 */
.L_x_54:
[----:B------:R-:W-:-:S04]  /*15f0*/  LOP3.LUT R3, R3, 0x80000000, RZ, 0xc0, !PT ;  /* 0x8000000003037812 */ /* 0x000fc800078ec0ff */
[----:B------:R-:W-:Y:S01]  /*1600*/  LOP3.LUT R3, R3, 0x7f800000, RZ, 0xfc, !PT ;  /* 0x7f80000003037812 */ /* 0x000fe200078efcff */
[----:B------:R-:W-:Y:S06]  /*1610*/  BRA `(.L_x_55) ;  /* 0x0000000000287947 */ /* 0x000fec0003800000 */
.L_x_53:
[----:B------:R-:W-:Y:S01]  /*1620*/  LEA R3, R5, R3, 0x17 ;  /* 0x0000000305037211 */ /* 0x000fe200078eb8ff */
[----:B------:R-:W-:Y:S06]  /*1630*/  BRA `(.L_x_55) ;  /* 0x0000000000207947 */ /* 0x000fec0003800000 */
.L_x_52:
[----:B------:R-:W-:-:S04]  /*1640*/  LOP3.LUT R3, R6, 0x80000000, R3, 0x48, !PT ;  /* 0x8000000006037812 */ /* 0x000fc800078e4803 */
[----:B------:R-:W-:Y:S01]  /*1650*/  LOP3.LUT R3, R3, 0x7f800000, RZ, 0xfc, !PT ;  /* 0x7f80000003037812 */ /* 0x000fe200078efcff */
[----:B------:R-:W-:Y:S06]  /*1660*/  BRA `(.L_x_55) ;  /* 0x0000000000147947 */ /* 0x000fec0003800000 */
.L_x_51:
[----:B------:R-:W-:Y:S01]  /*1670*/  LOP3.LUT R3, R6, 0x80000000, R3, 0x48, !PT ;  /* 0x8000000006037812 */ /* 0x000fe200078e4803 */
[----:B------:R-:W-:Y:S06]  /*1680*/  BRA `(.L_x_55) ;  /* 0x00000000000c7947 */ /* 0x000fec0003800000 */
.L_x_50:
[----:B------:R-:W0:Y:S01]  /*1690*/  MUFU.RSQ R3, -QNAN ;  /* 0xffc0000000037908 */ /* 0x000e220000001400 */
[----:B------:R-:W-:Y:S05]  /*16a0*/  BRA `(.L_x_55) ;  /* 0x0000000000047947 */ /* 0x000fea0003800000 */
.L_x_49:
[----:B------:R-:W-:-:S07]  /*16b0*/  FADD.FTZ R3, R0, 2 ;  /* 0x4000000000037421 */ /* 0x000fce0000010000 */
.L_x_55:
[----:B------:R-:W-:-:S04]  /*16c0*/  HFMA2 R5, -RZ, RZ, 0, 0 ;  /* 0x00000000ff057431 */ /* 0x000fc800000001ff */
[----:B0-----:R-:W-:Y:S05]  /*16d0*/  RET.REL.NODEC R4 `(dema_batch_f32) ;  /* 0xffffffe804487950 */ /* 0x001fea0003c3ffff */
.L_x_56:
        /* <DEDUP_REMOVED lines=10> */
.L_x_58:


//--------------------- .nv.shared.reserved.0     --------------------------
	.section	.nv.shared.reserved.0,"aw",@nobits
	.weak		__nv_reservedSMEM_offset_0_alias
	.size		__nv_reservedSMEM_offset_0_alias, 0, 64
	.other		__nv_reservedSMEM_offset_0_alias,@"STO_CUDA_RESERVED_SHARED STV_DEFAULT"
__nv_reservedSMEM_offset_0_alias:
	.zero		0
	.zero		64


//--------------------- .nv.constant0.dema_many_series_one_param_time_major_f32 --------------------------
	.section	.nv.constant0.dema_many_series_one_param_time_major_f32,"a",@progbits
	.sectionflags	@""
	.align	4
.nv.constant0.dema_many_series_one_param_time_major_f32:
	.zero		936


//--------------------- .nv.constant0.dema_batch_f32 --------------------------
	.section	.nv.constant0.dema_batch_f32,"a",@progbits
	.sectionflags	@""
	.align	4
.nv.constant0.dema_batch_f32:
	.zero		936


//--------------------- SYMBOLS --------------------------

	.type		.nv.reservedSmem.offset0,@object
	.size		.nv.reservedSmem.offset0,0x4
